// auto-generated by cutlass_sweep.gemm — config: {"arch": "sm_90", "cluster_m": 1, "cluster_n": 2, "dtype": "tf32", "stages": 0, "tile_k": 64, "tile_m": 64, "tile_n": 128}
#include "cutlass/cutlass.h"
#include "cutlass/gemm/collective/collective_builder.hpp"
#include "cutlass/gemm/device/gemm_universal_adapter.h"
#include "cutlass/gemm/kernel/gemm_universal.hpp"
#include "cutlass/epilogue/collective/collective_builder.hpp"

using ElemA = cutlass::tfloat32_t;
using ElemB = cutlass::tfloat32_t;
using ElemCD = cutlass::tfloat32_t;
using Acc  = float;
using TileShape    = cute::Shape<cute::_64, cute::_128, cute::_64>;
using ClusterShape = cute::Shape<cute::_1, cute::_2, cute::_1>;

using CollectiveEpilogue = typename cutlass::epilogue::collective::CollectiveBuilder<
    cutlass::arch::Sm90, cutlass::arch::OpClassTensorOp,
    TileShape, ClusterShape,
    cutlass::epilogue::collective::EpilogueTileAuto,
    Acc, Acc,
    ElemCD, cutlass::layout::RowMajor, 128 / cutlass::sizeof_bits<ElemCD>::value,
    ElemCD, cutlass::layout::RowMajor, 128 / cutlass::sizeof_bits<ElemCD>::value,
    cutlass::epilogue::collective::EpilogueScheduleAuto
  >::CollectiveOp;

using CollectiveMainloop = typename cutlass::gemm::collective::CollectiveBuilder<
    cutlass::arch::Sm90, cutlass::arch::OpClassTensorOp,
    ElemA, cutlass::layout::RowMajor, 128 / cutlass::sizeof_bits<ElemA>::value,
    ElemB, cutlass::layout::ColumnMajor, 128 / cutlass::sizeof_bits<ElemB>::value,
    Acc,
    TileShape, ClusterShape,
    cutlass::gemm::collective::StageCountAutoCarveout<static_cast<int>(sizeof(typename CollectiveEpilogue::SharedStorage))>,
    cutlass::gemm::collective::KernelScheduleAuto
  >::CollectiveOp;

using GemmKernel = cutlass::gemm::kernel::GemmUniversal<
    cute::Shape<int,int,int,int>,
    CollectiveMainloop,
    CollectiveEpilogue
>;
using Gemm = cutlass::gemm::device::GemmUniversalAdapter<GemmKernel>;

// Force the device kernel symbol into the cubin without needing a host main.
auto* _anchor = &cutlass::device_kernel<GemmKernel>;


// ===== COMPILED SASS (sm_90a) =====

	.target	sm_90a

	.elftype	@"ET_EXEC"


//--------------------- .note.nv.tkinfo           --------------------------
	.section	.note.nv.tkinfo,"",@"SHT_NOTE"
	.sectionflags	@"SHF_NOTE_NV_TKINFO"
	.tkinfo
        /*0018*/ 	.word	0x00000002
        /*0030*/ 	.string	""
        /*0030*/ 	.string	"ptxas"
        /*0030*/ 	.string	"Cuda compilation tools, release 13.0, V13.0.88"
        /*0030*/ 	.string	"Build cuda_13.0.r13.0/compiler.36424714_0"
        /*0030*/ 	.string	"-arch sm_90a -m 64 "



//--------------------- .note.nv.cuinfo           --------------------------
	.section	.note.nv.cuinfo,"",@"SHT_NOTE"
	.sectionflags	@"SHF_NOTE_NV_CUINFO"
        /*0018*/ 	.short	0x0002
        /*001a*/ 	.short	0x005a
        /*001c*/ 	.short	0x0082
	.zero		2


//--------------------- .nv.info                  --------------------------
	.section	.nv.info,"",@"SHT_CUDA_INFO"
	.align	4


	//----- nvinfo : EIATTR_REGCOUNT
	.align		4
        /*0000*/ 	.byte	0x04, 0x2f
        /*0002*/ 	.short	(.L_15 - .L_14)
	.align		4
.L_14:
        /*0004*/ 	.word	index@(_ZN7cutlass13device_kernelINS_4gemm6kernel13GemmUniversalIN4cute5tupleIJiiiiEEENS1_10collective13CollectiveMmaINS1_34MainloopSm90TmaGmmaWarpSpecializedILi4ENS5_IJNS4_1CILi1EEENSA_ILi2EEESB_EEENS1_32KernelTmaWarpSpecializedPingpongEEENS5_IJNSA_ILi64EEENSA_ILi128EEESG_EEENS_10tfloat32_tENS5_IJlSB_lEEESJ_SK_NS4_8TiledMMAINS4_8MMA_AtomIJNS4_4SM904GMMA30MMA_64x128x8_F32TF32TF32_SS_TNILNSO_7ScaleInE1ELSQ_1EEEEEENS4_6LayoutINS5_IJSB_SB_SB_EEENS5_IJNSA_ILi0EEESV_SV_EEEEENS5_IJNS4_10UnderscoreESY_SY_EEEEENS4_23SM90_TMA_LOAD_MULTICASTENS4_14ComposedLayoutINS4_7SwizzleILi3ELi4ELi3EEENS4_18smem_ptr_flag_bitsILi32EEENST_INS5_IJNSA_ILi8EEENSA_ILi32EEEEEENS5_IJS18_SB_EEEEEEEvNS4_8identityENS4_13SM90_TMA_LOADES1C_vS1D_EENS_8epilogue10collective6detail29Sm90TmaWarpSpecializedAdapterINS1H_15DefaultEpilogueISJ_SK_SK_NS1G_6thread17LinearCombinationISJ_Li1EffLNS1L_9ScaleType4KindE0ELNS_15FloatRoundStyleE2ESJ_EENS1_15EpilogueDefaultEEEEEvvEEEEvNT_6ParamsE)
        /*0008*/ 	.word	0x000000a8


	//----- nvinfo : EIATTR_FRAME_SIZE
	.align		4
.L_15:
        /*000c*/ 	.byte	0x04, 0x11
        /*000e*/ 	.short	(.L_17 - .L_16)
	.align		4
.L_16:
        /*0010*/ 	.word	index@(_ZN7cutlass13device_kernelINS_4gemm6kernel13GemmUniversalIN4cute5tupleIJiiiiEEENS1_10collective13CollectiveMmaINS1_34MainloopSm90TmaGmmaWarpSpecializedILi4ENS5_IJNS4_1CILi1EEENSA_ILi2EEESB_EEENS1_32KernelTmaWarpSpecializedPingpongEEENS5_IJNSA_ILi64EEENSA_ILi128EEESG_EEENS_10tfloat32_tENS5_IJlSB_lEEESJ_SK_NS4_8TiledMMAINS4_8MMA_AtomIJNS4_4SM904GMMA30MMA_64x128x8_F32TF32TF32_SS_TNILNSO_7ScaleInE1ELSQ_1EEEEEENS4_6LayoutINS5_IJSB_SB_SB_EEENS5_IJNSA_ILi0EEESV_SV_EEEEENS5_IJNS4_10UnderscoreESY_SY_EEEEENS4_23SM90_TMA_LOAD_MULTICASTENS4_14ComposedLayoutINS4_7SwizzleILi3ELi4ELi3EEENS4_18smem_ptr_flag_bitsILi32EEENST_INS5_IJNSA_ILi8EEENSA_ILi32EEEEEENS5_IJS18_SB_EEEEEEEvNS4_8identityENS4_13SM90_TMA_LOADES1C_vS1D_EENS_8epilogue10collective6detail29Sm90TmaWarpSpecializedAdapterINS1H_15DefaultEpilogueISJ_SK_SK_NS1G_6thread17LinearCombinationISJ_Li1EffLNS1L_9ScaleType4KindE0ELNS_15FloatRoundStyleE2ESJ_EENS1_15EpilogueDefaultEEEEEvvEEEEvNT_6ParamsE)
        /*0014*/ 	.word	0x00000000


	//----- nvinfo : EIATTR_MIN_STACK_SIZE
	.align		4
.L_17:
        /*0018*/ 	.byte	0x04, 0x12
        /*001a*/ 	.short	(.L_19 - .L_18)
	.align		4
.L_18:
        /*001c*/ 	.word	index@(_ZN7cutlass13device_kernelINS_4gemm6kernel13GemmUniversalIN4cute5tupleIJiiiiEEENS1_10collective13CollectiveMmaINS1_34MainloopSm90TmaGmmaWarpSpecializedILi4ENS5_IJNS4_1CILi1EEENSA_ILi2EEESB_EEENS1_32KernelTmaWarpSpecializedPingpongEEENS5_IJNSA_ILi64EEENSA_ILi128EEESG_EEENS_10tfloat32_tENS5_IJlSB_lEEESJ_SK_NS4_8TiledMMAINS4_8MMA_AtomIJNS4_4SM904GMMA30MMA_64x128x8_F32TF32TF32_SS_TNILNSO_7ScaleInE1ELSQ_1EEEEEENS4_6LayoutINS5_IJSB_SB_SB_EEENS5_IJNSA_ILi0EEESV_SV_EEEEENS5_IJNS4_10UnderscoreESY_SY_EEEEENS4_23SM90_TMA_LOAD_MULTICASTENS4_14ComposedLayoutINS4_7SwizzleILi3ELi4ELi3EEENS4_18smem_ptr_flag_bitsILi32EEENST_INS5_IJNSA_ILi8EEENSA_ILi32EEEEEENS5_IJS18_SB_EEEEEEEvNS4_8identityENS4_13SM90_TMA_LOADES1C_vS1D_EENS_8epilogue10collective6detail29Sm90TmaWarpSpecializedAdapterINS1H_15DefaultEpilogueISJ_SK_SK_NS1G_6thread17LinearCombinationISJ_Li1EffLNS1L_9ScaleType4KindE0ELNS_15FloatRoundStyleE2ESJ_EENS1_15EpilogueDefaultEEEEEvvEEEEvNT_6ParamsE)
        /*0020*/ 	.word	0x00000000
.L_19:


//--------------------- .nv.compat                --------------------------
	.section	.nv.compat,"",@"SHT_CUDA_COMPAT_INFO"
	.align	4
        /*0000*/ 	.byte	0x02, 0x09, 0x01, 0x00, 0x02, 0x02, 0x04, 0x00, 0x02, 0x05, 0x05, 0x00, 0x03, 0x07, 0x01, 0x01
        /*0010*/ 	.byte	0x02, 0x03, 0x01, 0x00, 0x02, 0x06, 0x01, 0x00, 0x04, 0x0b, 0x08, 0x00, 0x00, 0x00, 0x00, 0x00
        /*0020*/ 	.byte	0x00, 0x00, 0x00, 0x00


//--------------------- .nv.info._ZN7cutlass13device_kernelINS_4gemm6kernel13GemmUniversalIN4cute5tupleIJiiiiEEENS1_10collective13CollectiveMmaINS1_34MainloopSm90TmaGmmaWarpSpecializedILi4ENS5_IJNS4_1CILi1EEENSA_ILi2EEESB_EEENS1_32KernelTmaWarpSpecializedPingpongEEENS5_IJNSA_ILi64EEENSA_ILi128EEESG_EEENS_10tfloat32_tENS5_IJlSB_lEEESJ_SK_NS4_8TiledMMAINS4_8MMA_AtomIJNS4_4SM904GMMA30MMA_64x128x8_F32TF32TF32_SS_TNILNSO_7ScaleInE1ELSQ_1EEEEEENS4_6LayoutINS5_IJSB_SB_SB_EEENS5_IJNSA_ILi0EEESV_SV_EEEEENS5_IJNS4_10UnderscoreESY_SY_EEEEENS4_23SM90_TMA_LOAD_MULTICASTENS4_14ComposedLayoutINS4_7SwizzleILi3ELi4ELi3EEENS4_18smem_ptr_flag_bitsILi32EEENST_INS5_IJNSA_ILi8EEENSA_ILi32EEEEEENS5_IJS18_SB_EEEEEEEvNS4_8identityENS4_13SM90_TMA_LOADES1C_vS1D_EENS_8epilogue10collective6detail29Sm90TmaWarpSpecializedAdapterINS1H_15DefaultEpilogueISJ_SK_SK_NS1G_6thread17LinearCombinationISJ_Li1EffLNS1L_9ScaleType4KindE0ELNS_15FloatRoundStyleE2ESJ_EENS1_15EpilogueDefaultEEEEEvvEEEEvNT_6ParamsE --------------------------
	.section	.nv.info._ZN7cutlass13device_kernelINS_4gemm6kernel13GemmUniversalIN4cute5tupleIJiiiiEEENS1_10collective13CollectiveMmaINS1_34MainloopSm90TmaGmmaWarpSpecializedILi4ENS5_IJNS4_1CILi1EEENSA_ILi2EEESB_EEENS1_32KernelTmaWarpSpecializedPingpongEEENS5_IJNSA_ILi64EEENSA_ILi128EEESG_EEENS_10tfloat32_tENS5_IJlSB_lEEESJ_SK_NS4_8TiledMMAINS4_8MMA_AtomIJNS4_4SM904GMMA30MMA_64x128x8_F32TF32TF32_SS_TNILNSO_7ScaleInE1ELSQ_1EEEEEENS4_6LayoutINS5_IJSB_SB_SB_EEENS5_IJNSA_ILi0EEESV_SV_EEEEENS5_IJNS4_10UnderscoreESY_SY_EEEEENS4_23SM90_TMA_LOAD_MULTICASTENS4_14ComposedLayoutINS4_7SwizzleILi3ELi4ELi3EEENS4_18smem_ptr_flag_bitsILi32EEENST_INS5_IJNSA_ILi8EEENSA_ILi32EEEEEENS5_IJS18_SB_EEEEEEEvNS4_8identityENS4_13SM90_TMA_LOADES1C_vS1D_EENS_8epilogue10collective6detail29Sm90TmaWarpSpecializedAdapterINS1H_15DefaultEpilogueISJ_SK_SK_NS1G_6thread17LinearCombinationISJ_Li1EffLNS1L_9ScaleType4KindE0ELNS_15FloatRoundStyleE2ESJ_EENS1_15EpilogueDefaultEEEEEvvEEEEvNT_6ParamsE,"",@"SHT_CUDA_INFO"
	.sectionflags	@""
	.align	4


	//----- nvinfo : EIATTR_CUDA_API_VERSION
	.align		4
        /*0000*/ 	.byte	0x04, 0x37
        /*0002*/ 	.short	(.L_21 - .L_20)
.L_20:
        /*0004*/ 	.word	0x00000082


	//----- nvinfo : EIATTR_KPARAM_INFO
	.align		4
.L_21:
        /*0008*/ 	.byte	0x04, 0x17
        /*000a*/ 	.short	(.L_23 - .L_22)
.L_22:
        /*000c*/ 	.word	0x00000000
        /*0010*/ 	.short	0x0000
        /*0012*/ 	.short	0x0070
        /*0014*/ 	.byte	0x00, 0xf0, 0x01, 0x10


	//----- nvinfo : EIATTR_SPARSE_MMA_MASK
	.align		4
.L_23:
        /*0018*/ 	.byte	0x03, 0x50
        /*001a*/ 	.short	0x0000


	//----- nvinfo : EIATTR_MAXREG_COUNT
	.align		4
        /*001c*/ 	.byte	0x03, 0x1b
        /*001e*/ 	.short	0x00a8


	//----- nvinfo : EIATTR_NUM_BARRIERS
	.align		4
        /*0020*/ 	.byte	0x02, 0x4c
        /*0022*/ 	.byte	0x01
	.zero		1


	//----- nvinfo : EIATTR_EXTERNS
	.align		4
        /*0024*/ 	.byte	0x04, 0x0f
        /*0026*/ 	.short	(.L_25 - .L_24)


	//   ....[0]....
	.align		4
.L_24:
        /*0028*/ 	.word	index@(__assertfail)


	//----- nvinfo : EIATTR_MERCURY_ISA_VERSION
	.align		4
.L_25:
        /*002c*/ 	.byte	0x03, 0x5f
        /*002e*/ 	.short	0x0101


	//----- nvinfo : EIATTR_INT_WARP_WIDE_INSTR_OFFSETS
	.align		4
        /*0030*/ 	.byte	0x04, 0x31
        /*0032*/ 	.short	(.L_27 - .L_26)


	//   ....[0]....
.L_26:
        /*0034*/ 	.word	0x00000590


	//   ....[1]....
        /*0038*/ 	.word	0x000005d0


	//   ....[2]....
        /*003c*/ 	.word	0x00000660


	//   ....[3]....
        /*0040*/ 	.word	0x00000690


	//   ....[4]....
        /*0044*/ 	.word	0x000006d0


	//   ....[5]....
        /*0048*/ 	.word	0x000006e0


	//   ....[6]....
        /*004c*/ 	.word	0x000007a0


	//   ....[7]....
        /*0050*/ 	.word	0x00000800


	//   ....[8]....
        /*0054*/ 	.word	0x00002530


	//----- nvinfo : EIATTR_COOP_GROUP_MASK_REGIDS
	.align		4
.L_27:
        /*0058*/ 	.byte	0x04, 0x29
        /*005a*/ 	.short	(.L_29 - .L_28)


	//   ....[0]....
.L_28:
        /*005c*/ 	.word	0xffffffff


	//   ....[1]....
        /*0060*/ 	.word	0xffffffff


	//   ....[2]....
        /*0064*/ 	.word	0xffffffff


	//   ....[3]....
        /*0068*/ 	.word	0xffffffff


	//   ....[4]....
        /*006c*/ 	.word	0xffffffff


	//   ....[5]....
        /*0070*/ 	.word	0xffffffff


	//   ....[6]....
        /*0074*/ 	.word	0xffffffff


	//----- nvinfo : EIATTR_COOP_GROUP_INSTR_OFFSETS
	.align		4
.L_29:
        /*0078*/ 	.byte	0x04, 0x28
        /*007a*/ 	.short	(.L_31 - .L_30)


	//   ....[0]....
.L_30:
        /*007c*/ 	.word	0x00000060


	//   ....[1]....
        /*0080*/ 	.word	0x00000080


	//   ....[2]....
        /*0084*/ 	.word	0x00000180


	//   ....[3]....
        /*0088*/ 	.word	0x000003b0


	//   ....[4]....
        /*008c*/ 	.word	0x000003f0


	//   ....[5]....
        /*0090*/ 	.word	0x000004e0


	//   ....[6]....
        /*0094*/ 	.word	0x00000910


	//----- nvinfo : EIATTR_REG_RECONFIG
	.align		4
.L_31:
        /*0098*/ 	.byte	0x01, 0x54
	.zero		2


	//----- nvinfo : EIATTR_SYSCALL_OFFSETS
	.align		4
        /*009c*/ 	.byte	0x04, 0x46
        /*009e*/ 	.short	(.L_33 - .L_32)


	//   ....[0]....
.L_32:
        /*00a0*/ 	.word	0x00001940


	//----- nvinfo : EIATTR_MBARRIER_INSTR_OFFSETS
	.align		4
.L_33:
        /*00a4*/ 	.byte	0x04, 0x39
        /*00a6*/ 	.short	(.L_35 - .L_34)


	//   ....[0]....
.L_34:
        /*00a8*/ 	.word	0x00000320
        /*00ac*/ 	.word	0x000000ff
        /*00b0*/ 	.word	0x00000000
        /*00b4*/ 	.short	0x0100
        /*00b6*/ 	.byte	0x07
	.zero		1


	//   ....[1]....
        /*00b8*/ 	.word	0x00000330
        /*00bc*/ 	.word	0x000000ff
        /*00c0*/ 	.word	0x00000020
        /*00c4*/ 	.short	0x0100
        /*00c6*/ 	.byte	0x07
	.zero		1


	//   ....[2]....
        /*00c8*/ 	.word	0x00000340
        /*00cc*/ 	.word	0x000000ff
        /*00d0*/ 	.word	0x00000008
        /*00d4*/ 	.short	0x0100
        /*00d6*/ 	.byte	0x07
	.zero		1


	//   ....[3]....
        /*00d8*/ 	.word	0x00000350
        /*00dc*/ 	.word	0x000000ff
        /*00e0*/ 	.word	0x00000028
        /*00e4*/ 	.short	0x0100
        /*00e6*/ 	.byte	0x07
	.zero		1


	//   ....[4]....
        /*00e8*/ 	.word	0x00000360
        /*00ec*/ 	.word	0x000000ff
        /*00f0*/ 	.word	0x00000010
        /*00f4*/ 	.short	0x0100
        /*00f6*/ 	.byte	0x07
	.zero		1


	//   ....[5]....
        /*00f8*/ 	.word	0x00000370
        /*00fc*/ 	.word	0x000000ff
        /*0100*/ 	.word	0x00000030
        /*0104*/ 	.short	0x0100
        /*0106*/ 	.byte	0x07
	.zero		1


	//   ....[6]....
        /*0108*/ 	.word	0x00000380
        /*010c*/ 	.word	0x000000ff
        /*0110*/ 	.word	0x00000018
        /*0114*/ 	.short	0x0100
        /*0116*/ 	.byte	0x07
	.zero		1


	//   ....[7]....
        /*0118*/ 	.word	0x00000390
        /*011c*/ 	.word	0x000000ff
        /*0120*/ 	.word	0x00000038
        /*0124*/ 	.short	0x0100
        /*0126*/ 	.byte	0x07
	.zero		1


	//   ....[8]....
        /*0128*/ 	.word	0x000007e0
        /*012c*/ 	.word	0x000000ff
        /*0130*/ 	.word	0x00000070
        /*0134*/ 	.short	0x0100
        /*0136*/ 	.byte	0x0d
	.zero		1


	//   ....[9]....
        /*0138*/ 	.word	0x00000820
        /*013c*/ 	.word	0x000000ff
        /*0140*/ 	.word	0x00000078
        /*0144*/ 	.short	0x0100
        /*0146*/ 	.byte	0x0d
	.zero		1


	//   ....[10]....
        /*0148*/ 	.word	0x00000850
        /*014c*/ 	.word	0x000000ff
        /*0150*/ 	.word	0x00000050
        /*0154*/ 	.short	0x0100
        /*0156*/ 	.byte	0x10
	.zero		1


	//   ....[11]....
        /*0158*/ 	.word	0x000008a0
        /*015c*/ 	.word	0x000000ff
        /*0160*/ 	.word	0x00000058
        /*0164*/ 	.short	0x0100
        /*0166*/ 	.byte	0x10
	.zero		1


	//   ....[12]....
        /*0168*/ 	.word	0x000008b0
        /*016c*/ 	.word	0x000000ff
        /*0170*/ 	.word	0x00000060
        /*0174*/ 	.short	0x0100
        /*0176*/ 	.byte	0x10
	.zero		1


	//   ....[13]....
        /*0178*/ 	.word	0x000008c0
        /*017c*/ 	.word	0x000000ff
        /*0180*/ 	.word	0x00000068
        /*0184*/ 	.short	0x0100
        /*0186*/ 	.byte	0x10
	.zero		1


	//   ....[14]....
        /*0188*/ 	.word	0x00001800
        /*018c*/ 	.word	0x00000060
        /*0190*/ 	.word	0xfffffff8
        /*0194*/ 	.short	0x010a
        /*0196*/ 	.byte	0x3f
	.zero		1


	//   ....[15]....
        /*0198*/ 	.word	0x000019d0
        /*019c*/ 	.word	0x00000003
        /*01a0*/ 	.word	0x00000000
        /*01a4*/ 	.short	0x010a
        /*01a6*/ 	.byte	0x3f
	.zero		1


	//   ....[16]....
        /*01a8*/ 	.word	0x00001a30
        /*01ac*/ 	.word	0x00000003
        /*01b0*/ 	.word	0x00000000
        /*01b4*/ 	.short	0x010a
        /*01b6*/ 	.byte	0x3f
	.zero		1


	//   ....[17]....
        /*01b8*/ 	.word	0x00001f50
        /*01bc*/ 	.word	0x000000ff
        /*01c0*/ 	.word	0x00000000
        /*01c4*/ 	.short	0x010a
        /*01c6*/ 	.byte	0x04
	.zero		1


	//   ....[18]....
        /*01c8*/ 	.word	0x00001f90
        /*01cc*/ 	.word	0x000000ff
        /*01d0*/ 	.word	0x00000000
        /*01d4*/ 	.short	0x010a
        /*01d6*/ 	.byte	0x04
	.zero		1


	//   ....[19]....
        /*01d8*/ 	.word	0x000023c0
        /*01dc*/ 	.word	0x00000005
        /*01e0*/ 	.word	0x00000000
        /*01e4*/ 	.short	0x0101
        /*01e6*/ 	.byte	0x3f
	.zero		1


	//   ....[20]....
        /*01e8*/ 	.word	0x000024c0
        /*01ec*/ 	.word	0x00000065
        /*01f0*/ 	.word	0x00000000
        /*01f4*/ 	.short	0x0101
        /*01f6*/ 	.byte	0x32
	.zero		1


	//   ....[21]....
        /*01f8*/ 	.word	0x000025b0
        /*01fc*/ 	.word	0x00000003
        /*0200*/ 	.word	0x00000000
        /*0204*/ 	.short	0x0101
        /*0206*/ 	.byte	0x3f
	.zero		1


	//   ....[22]....
        /*0208*/ 	.word	0x00002610
        /*020c*/ 	.word	0x00000060
        /*0210*/ 	.word	0x00000008
        /*0214*/ 	.short	0x010a
        /*0216*/ 	.byte	0x3f
	.zero		1


	//   ....[23]....
        /*0218*/ 	.word	0x000066f0
        /*021c*/ 	.word	0x00000061
        /*0220*/ 	.word	0x00000000
        /*0224*/ 	.short	0x0101
        /*0226*/ 	.byte	0x32
	.zero		1


	//   ....[24]....
        /*0228*/ 	.word	0x00007140
        /*022c*/ 	.word	0x0000000c
        /*0230*/ 	.word	0x00000020
        /*0234*/ 	.short	0x010a
        /*0236*/ 	.byte	0x3f
	.zero		1


	//   ....[25]....
        /*0238*/ 	.word	0x00007640
        /*023c*/ 	.word	0x00000004
        /*0240*/ 	.word	0x00000078
        /*0244*/ 	.short	0x0101
        /*0246*/ 	.byte	0x3f
	.zero		1


	//   ....[26]....
        /*0248*/ 	.word	0x00007d50
        /*024c*/ 	.word	0x00000007
        /*0250*/ 	.word	0x00000000
        /*0254*/ 	.short	0x010a
        /*0256*/ 	.byte	0x3f
	.zero		1


	//   ....[27]....
        /*0258*/ 	.word	0x00007dd0
        /*025c*/ 	.word	0x00000009
        /*0260*/ 	.word	0x00000000
        /*0264*/ 	.short	0x010a
        /*0266*/ 	.byte	0x3f
	.zero		1


	//   ....[28]....
        /*0268*/ 	.word	0x00007e60
        /*026c*/ 	.word	0x00000006
        /*0270*/ 	.word	0x00000000
        /*0274*/ 	.short	0x010a
        /*0276*/ 	.byte	0x3f
	.zero		1


	//   ....[29]....
        /*0278*/ 	.word	0x00007ef0
        /*027c*/ 	.word	0x00000003
        /*0280*/ 	.word	0x00000000
        /*0284*/ 	.short	0x010a
        /*0286*/ 	.byte	0x3f
	.zero		1


	//   ....[30]....
        /*0288*/ 	.word	0x00007f50
        /*028c*/ 	.word	0x00000060
        /*0290*/ 	.word	0xfffffff8
        /*0294*/ 	.short	0x010a
        /*0296*/ 	.byte	0x3f
	.zero		1


	//   ....[31]....
        /*0298*/ 	.word	0x00007fa0
        /*029c*/ 	.word	0x00000003
        /*02a0*/ 	.word	0x00000000
        /*02a4*/ 	.short	0x010a
        /*02a6*/ 	.byte	0x3f
	.zero		1


	//   ....[32]....
        /*02a8*/ 	.word	0x00008000
        /*02ac*/ 	.word	0x00000005
        /*02b0*/ 	.word	0x00000000
        /*02b4*/ 	.short	0x010a
        /*02b6*/ 	.byte	0x3f
	.zero		1


	//   ....[33]....
        /*02b8*/ 	.word	0x00008050
        /*02bc*/ 	.word	0x00000060
        /*02c0*/ 	.word	0x00000008
        /*02c4*/ 	.short	0x010a
        /*02c6*/ 	.byte	0x3f
	.zero		1


	//   ....[34]....
        /*02c8*/ 	.word	0x00008120
        /*02cc*/ 	.word	0x0000000c
        /*02d0*/ 	.word	0x00000020
        /*02d4*/ 	.short	0x010a
        /*02d6*/ 	.byte	0x3f
	.zero		1


	//   ....[35]....
        /*02d8*/ 	.word	0x000081f0
        /*02dc*/ 	.word	0x00000007
        /*02e0*/ 	.word	0x00000000
        /*02e4*/ 	.short	0x010a
        /*02e6*/ 	.byte	0x3f
	.zero		1


	//   ....[36]....
        /*02e8*/ 	.word	0x00008240
        /*02ec*/ 	.word	0x00000009
        /*02f0*/ 	.word	0x00000000
        /*02f4*/ 	.short	0x010a
        /*02f6*/ 	.byte	0x3f
	.zero		1


	//   ....[37]....
        /*02f8*/ 	.word	0x00008290
        /*02fc*/ 	.word	0x00000006
        /*0300*/ 	.word	0x00000000
        /*0304*/ 	.short	0x010a
        /*0306*/ 	.byte	0x3f
	.zero		1


	//----- nvinfo : EIATTR_NUM_MBARRIERS
	.align		4
.L_35:
        /*0308*/ 	.byte	0x03, 0x38
        /*030a*/ 	.short	0x000e


	//----- nvinfo : EIATTR_EXIT_INSTR_OFFSETS
	.align		4
        /*030c*/ 	.byte	0x04, 0x1c
        /*030e*/ 	.short	(.L_37 - .L_36)


	//   ....[0]....
.L_36:
        /*0310*/ 	.word	0x00001420


	//   ....[1]....
        /*0314*/ 	.word	0x00001480


	//   ....[2]....
        /*0318*/ 	.word	0x00006e30


	//   ....[3]....
        /*031c*/ 	.word	0x00006e60


	//   ....[4]....
        /*0320*/ 	.word	0x00007f40


	//----- nvinfo : EIATTR_MAX_THREADS
	.align		4
.L_37:
        /*0324*/ 	.byte	0x04, 0x05
        /*0326*/ 	.short	(.L_39 - .L_38)
.L_38:
        /*0328*/ 	.word	0x00000180
        /*032c*/ 	.word	0x00000001
        /*0330*/ 	.word	0x00000001


	//----- nvinfo : EIATTR_CRS_STACK_SIZE
	.align		4
.L_39:
        /*0334*/ 	.byte	0x04, 0x1e
        /*0336*/ 	.short	(.L_41 - .L_40)
.L_40:
        /*0338*/ 	.word	0x00000000


	//----- nvinfo : EIATTR_CBANK_PARAM_SIZE
	.align		4
.L_41:
        /*033c*/ 	.byte	0x03, 0x19
        /*033e*/ 	.short	0x0470


	//----- nvinfo : EIATTR_PARAM_CBANK
	.align		4
        /*0340*/ 	.byte	0x04, 0x0a
        /*0342*/ 	.short	(.L_43 - .L_42)
	.align		4
.L_42:
        /*0344*/ 	.word	index@(.nv.constant0._ZN7cutlass13device_kernelINS_4gemm6kernel13GemmUniversalIN4cute5tupleIJiiiiEEENS1_10collective13CollectiveMmaINS1_34MainloopSm90TmaGmmaWarpSpecializedILi4ENS5_IJNS4_1CILi1EEENSA_ILi2EEESB_EEENS1_32KernelTmaWarpSpecializedPingpongEEENS5_IJNSA_ILi64EEENSA_ILi128EEESG_EEENS_10tfloat32_tENS5_IJlSB_lEEESJ_SK_NS4_8TiledMMAINS4_8MMA_AtomIJNS4_4SM904GMMA30MMA_64x128x8_F32TF32TF32_SS_TNILNSO_7ScaleInE1ELSQ_1EEEEEENS4_6LayoutINS5_IJSB_SB_SB_EEENS5_IJNSA_ILi0EEESV_SV_EEEEENS5_IJNS4_10UnderscoreESY_SY_EEEEENS4_23SM90_TMA_LOAD_MULTICASTENS4_14ComposedLayoutINS4_7SwizzleILi3ELi4ELi3EEENS4_18smem_ptr_flag_bitsILi32EEENST_INS5_IJNSA_ILi8EEENSA_ILi32EEEEEENS5_IJS18_SB_EEEEEEEvNS4_8identityENS4_13SM90_TMA_LOADES1C_vS1D_EENS_8epilogue10collective6detail29Sm90TmaWarpSpecializedAdapterINS1H_15DefaultEpilogueISJ_SK_SK_NS1G_6thread17LinearCombinationISJ_Li1EffLNS1L_9ScaleType4KindE0ELNS_15FloatRoundStyleE2ESJ_EENS1_15EpilogueDefaultEEEEEvvEEEEvNT_6ParamsE)
        /*0348*/ 	.short	0x0210
        /*034a*/ 	.short	0x0470


	//----- nvinfo : EIATTR_SW_WAR
	.align		4
.L_43:
        /*034c*/ 	.byte	0x04, 0x36
        /*034e*/ 	.short	(.L_45 - .L_44)
.L_44:
        /*0350*/ 	.word	0x00000008
.L_45:


//--------------------- .nv.callgraph             --------------------------
	.section	.nv.callgraph,"",@"SHT_CUDA_CALLGRAPH"
	.align	4
	.sectionentsize	8
	.align		4
        /*0000*/ 	.word	0x00000000
	.align		4
        /*0004*/ 	.word	0xffffffff
	.align		4
        /*0008*/ 	.word	index@(_ZN7cutlass13device_kernelINS_4gemm6kernel13GemmUniversalIN4cute5tupleIJiiiiEEENS1_10collective13CollectiveMmaINS1_34MainloopSm90TmaGmmaWarpSpecializedILi4ENS5_IJNS4_1CILi1EEENSA_ILi2EEESB_EEENS1_32KernelTmaWarpSpecializedPingpongEEENS5_IJNSA_ILi64EEENSA_ILi128EEESG_EEENS_10tfloat32_tENS5_IJlSB_lEEESJ_SK_NS4_8TiledMMAINS4_8MMA_AtomIJNS4_4SM904GMMA30MMA_64x128x8_F32TF32TF32_SS_TNILNSO_7ScaleInE1ELSQ_1EEEEEENS4_6LayoutINS5_IJSB_SB_SB_EEENS5_IJNSA_ILi0EEESV_SV_EEEEENS5_IJNS4_10UnderscoreESY_SY_EEEEENS4_23SM90_TMA_LOAD_MULTICASTENS4_14ComposedLayoutINS4_7SwizzleILi3ELi4ELi3EEENS4_18smem_ptr_flag_bitsILi32EEENST_INS5_IJNSA_ILi8EEENSA_ILi32EEEEEENS5_IJS18_SB_EEEEEEEvNS4_8identityENS4_13SM90_TMA_LOADES1C_vS1D_EENS_8epilogue10collective6detail29Sm90TmaWarpSpecializedAdapterINS1H_15DefaultEpilogueISJ_SK_SK_NS1G_6thread17LinearCombinationISJ_Li1EffLNS1L_9ScaleType4KindE0ELNS_15FloatRoundStyleE2ESJ_EENS1_15EpilogueDefaultEEEEEvvEEEEvNT_6ParamsE)
	.align		4
        /*000c*/ 	.word	index@(__assertfail)
	.align		4
        /*0010*/ 	.word	0x00000000
	.align		4
        /*0014*/ 	.word	0xfffffffe
	.align		4
        /*0018*/ 	.word	0x00000000
	.align		4
        /*001c*/ 	.word	0xfffffffd
	.align		4
        /*0020*/ 	.word	0x00000000
	.align		4
        /*0024*/ 	.word	0xfffffffc


//--------------------- .nv.constant4             --------------------------
	.section	.nv.constant4,"a",@progbits
	.align	8
	.align		8
.nv.constant4:
        /*0000*/ 	.dword	__assertfail
	.align		8
        /*0008*/ 	.dword	__unnamed_1
	.align		8
        /*0010*/ 	.dword	_ZN39_INTERNAL_fc5fd558_4_k_cu_836184a8_58284cuda3std3__45__cpo5beginE
	.align		8
        /*0018*/ 	.dword	_ZN39_INTERNAL_fc5fd558_4_k_cu_836184a8_58284cuda3std3__45__cpo3endE
	.align		8
        /*0020*/ 	.dword	_ZN39_INTERNAL_fc5fd558_4_k_cu_836184a8_58284cuda3std3__45__cpo6cbeginE
	.align		8
        /*0028*/ 	.dword	_ZN39_INTERNAL_fc5fd558_4_k_cu_836184a8_58284cuda3std3__45__cpo4cendE
	.align		8
        /*0030*/ 	.dword	_ZN39_INTERNAL_fc5fd558_4_k_cu_836184a8_58284cuda3std3__441_GLOBAL__N__fc5fd558_4_k_cu_836184a8_58286ignoreE
	.align		8
        /*0038*/ 	.dword	_ZN39_INTERNAL_fc5fd558_4_k_cu_836184a8_58284cuda3std3__419piecewise_constructE
	.align		8
        /*0040*/ 	.dword	_ZN39_INTERNAL_fc5fd558_4_k_cu_836184a8_58284cuda3std3__48in_placeE
	.align		8
        /*0048*/ 	.dword	_ZN39_INTERNAL_fc5fd558_4_k_cu_836184a8_58284cuda3std6ranges3__45__cpo4swapE
	.align		8
        /*0050*/ 	.dword	_ZN39_INTERNAL_fc5fd558_4_k_cu_836184a8_58284cuda3std6ranges3__45__cpo9iter_moveE
	.align		8
        /*0058*/ 	.dword	_ZN39_INTERNAL_fc5fd558_4_k_cu_836184a8_58284cute7productE
	.align		8
        /*0060*/ 	.dword	_ZN39_INTERNAL_fc5fd558_4_k_cu_836184a8_58284cute1_E
	.align		8
        /*0068*/ 	.dword	$str$22
	.align		8
        /*0070*/ 	.dword	$str$23


//--------------------- .text._ZN7cutlass13device_kernelINS_4gemm6kernel13GemmUniversalIN4cute5tupleIJiiiiEEENS1_10collective13CollectiveMmaINS1_34MainloopSm90TmaGmmaWarpSpecializedILi4ENS5_IJNS4_1CILi1EEENSA_ILi2EEESB_EEENS1_32KernelTmaWarpSpecializedPingpongEEENS5_IJNSA_ILi64EEENSA_ILi128EEESG_EEENS_10tfloat32_tENS5_IJlSB_lEEESJ_SK_NS4_8TiledMMAINS4_8MMA_AtomIJNS4_4SM904GMMA30MMA_64x128x8_F32TF32TF32_SS_TNILNSO_7ScaleInE1ELSQ_1EEEEEENS4_6LayoutINS5_IJSB_SB_SB_EEENS5_IJNSA_ILi0EEESV_SV_EEEEENS5_IJNS4_10UnderscoreESY_SY_EEEEENS4_23SM90_TMA_LOAD_MULTICASTENS4_14ComposedLayoutINS4_7SwizzleILi3ELi4ELi3EEENS4_18smem_ptr_flag_bitsILi32EEENST_INS5_IJNSA_ILi8EEENSA_ILi32EEEEEENS5_IJS18_SB_EEEEEEEvNS4_8identityENS4_13SM90_TMA_LOADES1C_vS1D_EENS_8epilogue10collective6detail29Sm90TmaWarpSpecializedAdapterINS1H_15DefaultEpilogueISJ_SK_SK_NS1G_6thread17LinearCombinationISJ_Li1EffLNS1L_9ScaleType4KindE0ELNS_15FloatRoundStyleE2ESJ_EENS1_15EpilogueDefaultEEEEEvvEEEEvNT_6ParamsE --------------------------
	.section	.text._ZN7cutlass13device_kernelINS_4gemm6kernel13GemmUniversalIN4cute5tupleIJiiiiEEENS1_10collective13CollectiveMmaINS1_34MainloopSm90TmaGmmaWarpSpecializedILi4ENS5_IJNS4_1CILi1EEENSA_ILi2EEESB_EEENS1_32KernelTmaWarpSpecializedPingpongEEENS5_IJNSA_ILi64EEENSA_ILi128EEESG_EEENS_10tfloat32_tENS5_IJlSB_lEEESJ_SK_NS4_8TiledMMAINS4_8MMA_AtomIJNS4_4SM904GMMA30MMA_64x128x8_F32TF32TF32_SS_TNILNSO_7ScaleInE1ELSQ_1EEEEEENS4_6LayoutINS5_IJSB_SB_SB_EEENS5_IJNSA_ILi0EEESV_SV_EEEEENS5_IJNS4_10UnderscoreESY_SY_EEEEENS4_23SM90_TMA_LOAD_MULTICASTENS4_14ComposedLayoutINS4_7SwizzleILi3ELi4ELi3EEENS4_18smem_ptr_flag_bitsILi32EEENST_INS5_IJNSA_ILi8EEENSA_ILi32EEEEEENS5_IJS18_SB_EEEEEEEvNS4_8identityENS4_13SM90_TMA_LOADES1C_vS1D_EENS_8epilogue10collective6detail29Sm90TmaWarpSpecializedAdapterINS1H_15DefaultEpilogueISJ_SK_SK_NS1G_6thread17LinearCombinationISJ_Li1EffLNS1L_9ScaleType4KindE0ELNS_15FloatRoundStyleE2ESJ_EENS1_15EpilogueDefaultEEEEEvvEEEEvNT_6ParamsE,"ax",@progbits
	.align	128
.text._ZN7cutlass13device_kernelINS_4gemm6kernel13GemmUniversalIN4cute5tupleIJiiiiEEENS1_10collective13CollectiveMmaINS1_34MainloopSm90TmaGmmaWarpSpecializedILi4ENS5_IJNS4_1CILi1EEENSA_ILi2EEESB_EEENS1_32KernelTmaWarpSpecializedPingpongEEENS5_IJNSA_ILi64EEENSA_ILi128EEESG_EEENS_10tfloat32_tENS5_IJlSB_lEEESJ_SK_NS4_8TiledMMAINS4_8MMA_AtomIJNS4_4SM904GMMA30MMA_64x128x8_F32TF32TF32_SS_TNILNSO_7ScaleInE1ELSQ_1EEEEEENS4_6LayoutINS5_IJSB_SB_SB_EEENS5_IJNSA_ILi0EEESV_SV_EEEEENS5_IJNS4_10UnderscoreESY_SY_EEEEENS4_23SM90_TMA_LOAD_MULTICASTENS4_14ComposedLayoutINS4_7SwizzleILi3ELi4ELi3EEENS4_18smem_ptr_flag_bitsILi32EEENST_INS5_IJNSA_ILi8EEENSA_ILi32EEEEEENS5_IJS18_SB_EEEEEEEvNS4_8identityENS4_13SM90_TMA_LOADES1C_vS1D_EENS_8epilogue10collective6detail29Sm90TmaWarpSpecializedAdapterINS1H_15DefaultEpilogueISJ_SK_SK_NS1G_6thread17LinearCombinationISJ_Li1EffLNS1L_9ScaleType4KindE0ELNS_15FloatRoundStyleE2ESJ_EENS1_15EpilogueDefaultEEEEEvvEEEEvNT_6ParamsE:
        .type           _ZN7cutlass13device_kernelINS_4gemm6kernel13GemmUniversalIN4cute5tupleIJiiiiEEENS1_10collective13CollectiveMmaINS1_34MainloopSm90TmaGmmaWarpSpecializedILi4ENS5_IJNS4_1CILi1EEENSA_ILi2EEESB_EEENS1_32KernelTmaWarpSpecializedPingpongEEENS5_IJNSA_ILi64EEENSA_ILi128EEESG_EEENS_10tfloat32_tENS5_IJlSB_lEEESJ_SK_NS4_8TiledMMAINS4_8MMA_AtomIJNS4_4SM904GMMA30MMA_64x128x8_F32TF32TF32_SS_TNILNSO_7ScaleInE1ELSQ_1EEEEEENS4_6LayoutINS5_IJSB_SB_SB_EEENS5_IJNSA_ILi0EEESV_SV_EEEEENS5_IJNS4_10UnderscoreESY_SY_EEEEENS4_23SM90_TMA_LOAD_MULTICASTENS4_14ComposedLayoutINS4_7SwizzleILi3ELi4ELi3EEENS4_18smem_ptr_flag_bitsILi32EEENST_INS5_IJNSA_ILi8EEENSA_ILi32EEEEEENS5_IJS18_SB_EEEEEEEvNS4_8identityENS4_13SM90_TMA_LOADES1C_vS1D_EENS_8epilogue10collective6detail29Sm90TmaWarpSpecializedAdapterINS1H_15DefaultEpilogueISJ_SK_SK_NS1G_6thread17LinearCombinationISJ_Li1EffLNS1L_9ScaleType4KindE0ELNS_15FloatRoundStyleE2ESJ_EENS1_15EpilogueDefaultEEEEEvvEEEEvNT_6ParamsE,@function
        .size           _ZN7cutlass13device_kernelINS_4gemm6kernel13GemmUniversalIN4cute5tupleIJiiiiEEENS1_10collective13CollectiveMmaINS1_34MainloopSm90TmaGmmaWarpSpecializedILi4ENS5_IJNS4_1CILi1EEENSA_ILi2EEESB_EEENS1_32KernelTmaWarpSpecializedPingpongEEENS5_IJNSA_ILi64EEENSA_ILi128EEESG_EEENS_10tfloat32_tENS5_IJlSB_lEEESJ_SK_NS4_8TiledMMAINS4_8MMA_AtomIJNS4_4SM904GMMA30MMA_64x128x8_F32TF32TF32_SS_TNILNSO_7ScaleInE1ELSQ_1EEEEEENS4_6LayoutINS5_IJSB_SB_SB_EEENS5_IJNSA_ILi0EEESV_SV_EEEEENS5_IJNS4_10UnderscoreESY_SY_EEEEENS4_23SM90_TMA_LOAD_MULTICASTENS4_14ComposedLayoutINS4_7SwizzleILi3ELi4ELi3EEENS4_18smem_ptr_flag_bitsILi32EEENST_INS5_IJNSA_ILi8EEENSA_ILi32EEEEEENS5_IJS18_SB_EEEEEEEvNS4_8identityENS4_13SM90_TMA_LOADES1C_vS1D_EENS_8epilogue10collective6detail29Sm90TmaWarpSpecializedAdapterINS1H_15DefaultEpilogueISJ_SK_SK_NS1G_6thread17LinearCombinationISJ_Li1EffLNS1L_9ScaleType4KindE0ELNS_15FloatRoundStyleE2ESJ_EENS1_15EpilogueDefaultEEEEEvvEEEEvNT_6ParamsE,(.L_x_200 - _ZN7cutlass13device_kernelINS_4gemm6kernel13GemmUniversalIN4cute5tupleIJiiiiEEENS1_10collective13CollectiveMmaINS1_34MainloopSm90TmaGmmaWarpSpecializedILi4ENS5_IJNS4_1CILi1EEENSA_ILi2EEESB_EEENS1_32KernelTmaWarpSpecializedPingpongEEENS5_IJNSA_ILi64EEENSA_ILi128EEESG_EEENS_10tfloat32_tENS5_IJlSB_lEEESJ_SK_NS4_8TiledMMAINS4_8MMA_AtomIJNS4_4SM904GMMA30MMA_64x128x8_F32TF32TF32_SS_TNILNSO_7ScaleInE1ELSQ_1EEEEEENS4_6LayoutINS5_IJSB_SB_SB_EEENS5_IJNSA_ILi0EEESV_SV_EEEEENS5_IJNS4_10UnderscoreESY_SY_EEEEENS4_23SM90_TMA_LOAD_MULTICASTENS4_14ComposedLayoutINS4_7SwizzleILi3ELi4ELi3EEENS4_18smem_ptr_flag_bitsILi32EEENST_INS5_IJNSA_ILi8EEENSA_ILi32EEEEEENS5_IJS18_SB_EEEEEEEvNS4_8identityENS4_13SM90_TMA_LOADES1C_vS1D_EENS_8epilogue10collective6detail29Sm90TmaWarpSpecializedAdapterINS1H_15DefaultEpilogueISJ_SK_SK_NS1G_6thread17LinearCombinationISJ_Li1EffLNS1L_9ScaleType4KindE0ELNS_15FloatRoundStyleE2ESJ_EENS1_15EpilogueDefaultEEEEEvvEEEEvNT_6ParamsE)
        .other          _ZN7cutlass13device_kernelINS_4gemm6kernel13GemmUniversalIN4cute5tupleIJiiiiEEENS1_10collective13CollectiveMmaINS1_34MainloopSm90TmaGmmaWarpSpecializedILi4ENS5_IJNS4_1CILi1EEENSA_ILi2EEESB_EEENS1_32KernelTmaWarpSpecializedPingpongEEENS5_IJNSA_ILi64EEENSA_ILi128EEESG_EEENS_10tfloat32_tENS5_IJlSB_lEEESJ_SK_NS4_8TiledMMAINS4_8MMA_AtomIJNS4_4SM904GMMA30MMA_64x128x8_F32TF32TF32_SS_TNILNSO_7ScaleInE1ELSQ_1EEEEEENS4_6LayoutINS5_IJSB_SB_SB_EEENS5_IJNSA_ILi0EEESV_SV_EEEEENS5_IJNS4_10UnderscoreESY_SY_EEEEENS4_23SM90_TMA_LOAD_MULTICASTENS4_14ComposedLayoutINS4_7SwizzleILi3ELi4ELi3EEENS4_18smem_ptr_flag_bitsILi32EEENST_INS5_IJNSA_ILi8EEENSA_ILi32EEEEEENS5_IJS18_SB_EEEEEEEvNS4_8identityENS4_13SM90_TMA_LOADES1C_vS1D_EENS_8epilogue10collective6detail29Sm90TmaWarpSpecializedAdapterINS1H_15DefaultEpilogueISJ_SK_SK_NS1G_6thread17LinearCombinationISJ_Li1EffLNS1L_9ScaleType4KindE0ELNS_15FloatRoundStyleE2ESJ_EENS1_15EpilogueDefaultEEEEEvvEEEEvNT_6ParamsE,@"STO_CUDA_ENTRY STV_DEFAULT"
_ZN7cutlass13device_kernelINS_4gemm6kernel13GemmUniversalIN4cute5tupleIJiiiiEEENS1_10collective13CollectiveMmaINS1_34MainloopSm90TmaGmmaWarpSpecializedILi4ENS5_IJNS4_1CILi1EEENSA_ILi2EEESB_EEENS1_32KernelTmaWarpSpecializedPingpongEEENS5_IJNSA_ILi64EEENSA_ILi128EEESG_EEENS_10tfloat32_tENS5_IJlSB_lEEESJ_SK_NS4_8TiledMMAINS4_8MMA_AtomIJNS4_4SM904GMMA30MMA_64x128x8_F32TF32TF32_SS_TNILNSO_7ScaleInE1ELSQ_1EEEEEENS4_6LayoutINS5_IJSB_SB_SB_EEENS5_IJNSA_ILi0EEESV_SV_EEEEENS5_IJNS4_10UnderscoreESY_SY_EEEEENS4_23SM90_TMA_LOAD_MULTICASTENS4_14ComposedLayoutINS4_7SwizzleILi3ELi4ELi3EEENS4_18smem_ptr_flag_bitsILi32EEENST_INS5_IJNSA_ILi8EEENSA_ILi32EEEEEENS5_IJS18_SB_EEEEEEEvNS4_8identityENS4_13SM90_TMA_LOADES1C_vS1D_EENS_8epilogue10collective6detail29Sm90TmaWarpSpecializedAdapterINS1H_15DefaultEpilogueISJ_SK_SK_NS1G_6thread17LinearCombinationISJ_Li1EffLNS1L_9ScaleType4KindE0ELNS_15FloatRoundStyleE2ESJ_EENS1_15EpilogueDefaultEEEEEvvEEEEvNT_6ParamsE:
[----:B------:R-:W0:Y:S01]  /*0000*/  LDC R1, c[0x0][0x28] ;  /* 0x00000a00ff017b82 */ /* 0x000e220000000800 */
[----:B------:R-:W1:Y:S01]  /*0010*/  S2R R3, SR_TID.X ;  /* 0x0000000000037919 */ /* 0x000e620000002100 */
[----:B------:R-:W-:Y:S01]  /*0020*/  ELECT P0, URZ, PT ;  /* 0x00000000003f782f */ /* 0x000fe20003800000 */
[----:B------:R-:W-:Y:S01]  /*0030*/  BSSY B0, `(.L_x_0) ;  /* 0x0000014000007945 */ /* 0x000fe20003800000 */
[--C-:B-1----:R-:W-:Y:S02]  /*0040*/  SHF.R.U32.HI R0, RZ, 0x5, R3.reuse ;  /* 0x00000005ff007819 */ /* 0x102fe40000011603 */
[----:B------:R-:W-:-:S03]  /*0050*/  SHF.R.U32.HI R5, RZ, 0x7, R3 ;  /* 0x00000007ff057819 */ /* 0x000fc60000011603 */
[----:B------:R-:W1:Y:S02]  /*0060*/  SHFL.IDX PT, R2, R0, RZ, 0x1f ;  /* 0x00001fff00027589 */ /* 0x000e6400000e0000 */
[----:B-1----:R-:W-:Y:S02]  /*0070*/  R2UR UR6, R2 ;  /* 0x00000000020672ca */ /* 0x002fe400000e0000 */
[----:B------:R1:W2:Y:S11]  /*0080*/  SHFL.IDX PT, R2, R5, RZ, 0x1f ;  /* 0x00001fff05027589 */ /* 0x0002b600000e0000 */
[----:B------:R-:W-:-:S02]  /*0090*/  USHF.R.S32.HI UR4, URZ, 0x1f, UR6 ;  /* 0x0000001f3f047899 */ /* 0x000fc40008011406 */
[----:B------:R-:W-:Y:S02]  /*00a0*/  ISETP.NE.OR P0, PT, RZ, UR6, !P0 ;  /* 0x00000006ff007c0c */ /* 0x000fe4000c705670 */
[----:B------:R-:W-:-:S04]  /*00b0*/  ULEA.HI UR4, UR4, UR6, URZ, 0x2 ;  /* 0x0000000604047291 */ /* 0x000fc8000f8f103f */
[----:B------:R-:W-:-:S04]  /*00c0*/  ULOP3.LUT UR4, UR4, 0xfffffffc, URZ, 0xc0, !UPT ;  /* 0xfffffffc04047892 */ /* 0x000fc8000f8ec03f */
[----:B------:R-:W-:-:S03]  /*00d0*/  UIADD3 UR6, UR6, -UR4, URZ ;  /* 0x8000000406067290 */ /* 0x000fc6000fffe03f */
[----:B012---:R-:W-:Y:S09]  /*00e0*/  @P0 BRA `(.L_x_1) ;  /* 0x0000000000200947 */ /* 0x007ff20003800000 */
[----:B------:R-:W-:Y:S02]  /*00f0*/  ULDC.64 UR4, c[0x0][0x198] ;  /* 0x0000660000047ab9 */ /* 0x000fe40000000a00 */
[----:B------:R-:W-:Y:S02]  /*0100*/  UIADD3 UR8, UP0, UR4, 0xf0, URZ ;  /* 0x000000f004087890 */ /* 0x000fe4000ff1e03f */
[----:B------:R-:W-:Y:S02]  /*0110*/  UIADD3 UR4, UP1, UR4, 0x1f0, URZ ;  /* 0x000001f004047890 */ /* 0x000fe4000ff3e03f */
[----:B------:R-:W-:Y:S02]  /*0120*/  UIADD3.X UR9, URZ, UR5, URZ, UP0, !UPT ;  /* 0x000000053f097290 */ /* 0x000fe400087fe43f */
[----:B------:R-:W-:-:S07]  /*0130*/  UIADD3.X UR5, URZ, UR5, URZ, UP1, !UPT ;  /* 0x000000053f057290 */ /* 0x000fce0008ffe43f */
[----:B------:R0:W-:Y:S02]  /*0140*/  UTMACCTL.PF [UR8] ;  /* 0x00000000080079b9 */ /* 0x0001e40008040000 */
[----:B------:R0:W-:Y:S02]  /*0150*/  UTMACCTL.PF [UR4] ;  /* 0x00000000040079b9 */ /* 0x0001e40008040000 */
[----:B0-----:R-:W-:Y:S01]  /*0160*/  NOP ;  /* 0x0000000000007918 */ /* 0x001fe20000000000 */
.L_x_1:
[----:B------:R-:W-:Y:S05]  /*0170*/  BSYNC B0 ;  /* 0x0000000000007941 */ /* 0x000fea0003800000 */
.L_x_0:
[----:B------:R-:W0:Y:S01]  /*0180*/  SHFL.IDX PT, R6, R0, RZ, 0x1f ;  /* 0x00001fff00067589 */ /* 0x000e2200000e0000 */
[----:B------:R-:W-:Y:S01]  /*0190*/  R2UR UR19, R2 ;  /* 0x00000000021372ca */ /* 0x000fe200000e0000 */
[----:B------:R-:W-:Y:S01]  /*01a0*/  UISETP.NE.AND UP0, UPT, UR6, 0x3, UPT ;  /* 0x000000030600788c */ /* 0x000fe2000bf05270 */
[----:B------:R-:W-:-:S03]  /*01b0*/  SHF.R.S32.HI R2, RZ, 0x1f, R3 ;  /* 0x0000001fff027819 */ /* 0x000fc60000011403 */
[----:B------:R-:W-:Y:S01]  /*01c0*/  UISETP.EQ.OR UP0, UPT, UR6, URZ, !UP0 ;  /* 0x0000003f0600728c */ /* 0x000fe2000c702670 */
[----:B------:R-:W-:-:S07]  /*01d0*/  LEA.HI R2, R2, R3, RZ, 0x7 ;  /* 0x0000000302027211 */ /* 0x000fce00078f38ff */
[----:B------:R-:W-:Y:S02]  /*01e0*/  UIADD3 UR14, UR19, -0x1, URZ ;  /* 0xffffffff130e7890 */ /* 0x000fe4000fffe03f */
[----:B------:R-:W-:Y:S02]  /*01f0*/  UISETP.EQ.AND UP0, UPT, UR19, URZ, UP0 ;  /* 0x0000003f1300728c */ /* 0x000fe40008702270 */
[----:B------:R-:W-:Y:S02]  /*0200*/  UISETP.GE.U32.AND UP1, UPT, UR14, 0x2, UPT ;  /* 0x000000020e00788c */ /* 0x000fe4000bf26070 */
[----:B------:R-:W-:Y:S01]  /*0210*/  USEL UR40, URZ, 0x1, !UP0 ;  /* 0x000000013f287887 */ /* 0x000fe2000c000000 */
[----:B0-----:R-:W-:-:S03]  /*0220*/  ISETP.NE.AND P0, PT, R6, RZ, PT ;  /* 0x000000ff0600720c */ /* 0x001fc60003f05270 */
[----:B------:R-:W-:-:S10]  /*0230*/  USEL UR40, UR40, 0x2, UP1 ;  /* 0x0000000228287887 */ /* 0x000fd40008800000 */
[----:B------:R-:W-:Y:S05]  /*0240*/  @P0 BRA `(.L_x_2) ;  /* 0x0000000000580947 */ /* 0x000fea0003800000 */
[----:B------:R-:W0:Y:S01]  /*0250*/  S2UR UR7, SR_CgaCtaId ;  /* 0x00000000000779c3 */ /* 0x000e220000008800 */
[----:B------:R-:W-:Y:S01]  /*0260*/  UMOV UR4, 0x400 ;  /* 0x0000040000047882 */ /* 0x000fe20000000000 */
[----:B------:R-:W-:Y:S01]  /*0270*/  UMOV UR5, 0x1 ;  /* 0x0000000100057882 */ /* 0x000fe20000000000 */
[----:B------:R-:W-:Y:S01]  /*0280*/  UMOV UR8, 0x2 ;  /* 0x0000000200087882 */ /* 0x000fe20000000000 */
[----:B------:R-:W-:Y:S01]  /*0290*/  ELECT P0, URZ, PT ;  /* 0x00000000003f782f */ /* 0x000fe20003800000 */
[----:B------:R-:W-:-:S04]  /*02a0*/  UIADD3 UR8, -UR8, 0x100000, URZ ;  /* 0x0010000008087890 */ /* 0x000fc8000fffe13f */
[----:B------:R-:W-:Y:S02]  /*02b0*/  USHF.L.U32 UR9, UR8, 0xb, URZ ;  /* 0x0000000b08097899 */ /* 0x000fe4000800063f */
[----:B------:R-:W-:Y:S02]  /*02c0*/  USHF.L.U32 UR8, UR8, 0x1, URZ ;  /* 0x0000000108087899 */ /* 0x000fe4000800063f */
[----:B0-----:R-:W-:Y:S02]  /*02d0*/  ULEA UR7, UR7, UR4, 0x18 ;  /* 0x0000000407077291 */ /* 0x001fe4000f8ec03f */
[----:B------:R-:W-:-:S04]  /*02e0*/  UIADD3 UR4, -UR5, 0x100000, URZ ;  /* 0x0010000005047890 */ /* 0x000fc8000fffe13f */
[----:B------:R-:W-:Y:S02]  /*02f0*/  USHF.L.U32 UR5, UR4, 0xb, URZ ;  /* 0x0000000b04057899 */ /* 0x000fe4000800063f */
[----:B------:R-:W-:Y:S01]  /*0300*/  USHF.L.U32 UR4, UR4, 0x1, URZ ;  /* 0x0000000104047899 */ /* 0x000fe2000800063f */
[----:B------:R-:W0:Y:S11]  /*0310*/  FENCE.VIEW.ASYNC.S ;  /* 0x00000000000073c6 */ /* 0x000e360000000000 */
[----:B0-----:R0:W1:Y:S01]  /*0320*/  SYNCS.EXCH.64 URZ, [UR7], UR4 ;  /* 0x00000004073f75b2 */ /* 0x0010620008000100 */
[----:B------:R0:W2:Y:S01]  /*0330*/  SYNCS.EXCH.64 URZ, [UR7+0x20], UR8 ;  /* 0x00002008073f75b2 */ /* 0x0000a20008000100 */
[----:B------:R0:W3:Y:S01]  /*0340*/  SYNCS.EXCH.64 URZ, [UR7+0x8], UR4 ;  /* 0x00000804073f75b2 */ /* 0x0000e20008000100 */
[----:B------:R0:W4:Y:S01]  /*0350*/  SYNCS.EXCH.64 URZ, [UR7+0x28], UR8 ;  /* 0x00002808073f75b2 */ /* 0x0001220008000100 */
[----:B------:R0:W0:Y:S01]  /*0360*/  SYNCS.EXCH.64 URZ, [UR7+0x10], UR4 ;  /* 0x00001004073f75b2 */ /* 0x0000220008000100 */
[----:B------:R0:W0:Y:S01]  /*0370*/  SYNCS.EXCH.64 URZ, [UR7+0x30], UR8 ;  /* 0x00003008073f75b2 */ /* 0x0000220008000100 */
[----:B------:R0:W0:Y:S01]  /*0380*/  SYNCS.EXCH.64 URZ, [UR7+0x18], UR4 ;  /* 0x00001804073f75b2 */ /* 0x0000220008000100 */
[----:B------:R0:W0:Y:S01]  /*0390*/  SYNCS.EXCH.64 URZ, [UR7+0x38], UR8 ;  /* 0x00003808073f75b2 */ /* 0x0000220008000100 */
[----:B------:R-:W-:Y:S01]  /*03a0*/  NOP ;  /* 0x0000000000007918 */ /* 0x000fe20000000000 */
.L_x_2:
[----:B------:R-:W5:Y:S01]  /*03b0*/  SHFL.IDX PT, R10, R0, RZ, 0x1f ;  /* 0x00001fff000a7589 */ /* 0x000f6200000e0000 */
[----:B------:R-:W1:Y:S01]  /*03c0*/  S2UR UR15, SR_CTAID.X ;  /* 0x00000000000f79c3 */ /* 0x000e620000002500 */
[----:B------:R-:W-:Y:S02]  /*03d0*/  ELECT P0, URZ, PT ;  /* 0x00000000003f782f */ /* 0x000fe40003800000 */
[----:B------:R-:W-:Y:S01]  /*03e0*/  SHF.R.S32.HI R11, RZ, 0x1f, R6 ;  /* 0x0000001fff0b7819 */ /* 0x000fe20000011406 */
[----:B------:R1:W2:Y:S01]  /*03f0*/  SHFL.IDX PT, R8, R0, RZ, 0x1f ;  /* 0x00001fff00087589 */ /* 0x0002a200000e0000 */
[----:B------:R-:W-:Y:S02]  /*0400*/  ELECT P1, URZ, PT ;  /* 0x00000000003f782f */ /* 0x000fe40003820000 */
[----:B------:R-:W-:Y:S01]  /*0410*/  LOP3.LUT R2, R2, 0xffffff80, RZ, 0xc0, !PT ;  /* 0xffffff8002027812 */ /* 0x000fe200078ec0ff */
[----:B0-----:R-:W-:Y:S01]  /*0420*/  ULDC UR4, c[0x0][0x150] ;  /* 0x0000540000047ab9 */ /* 0x001fe20000000800 */
[----:B------:R-:W-:Y:S01]  /*0430*/  LEA.HI R11, R11, R6, RZ, 0x2 ;  /* 0x000000060b0b7211 */ /* 0x000fe200078f10ff */
[----:B------:R-:W0:Y:S01]  /*0440*/  S2UR UR8, SR_CTAID.Y ;  /* 0x00000000000879c3 */ /* 0x000e220000002600 */
[----:B------:R-:W-:Y:S01]  /*0450*/  NOP ;  /* 0x0000000000007918 */ /* 0x000fe20000000000 */
[----:B------:R-:W-:Y:S01]  /*0460*/  IMAD.IADD R4, R3, 0x1, -R2 ;  /* 0x0000000103047824 */ /* 0x000fe200078e0a02 */
[----:B------:R-:W-:Y:S01]  /*0470*/  LOP3.LUT R11, R11, 0x3ffffffc, RZ, 0xc0, !PT ;  /* 0x3ffffffc0b0b7812 */ /* 0x000fe200078ec0ff */
[----:B------:R-:W-:Y:S01]  /*0480*/  NOP ;  /* 0x0000000000007918 */ /* 0x000fe20000000000 */
[----:B------:R-:W-:Y:S01]  /*0490*/  ULDC UR17, c[0x0][0x148] ;  /* 0x0000520000117ab9 */ /* 0x000fe20000000800 */
[----:B------:R-:W-:Y:S01]  /*04a0*/  UMOV UR20, 0x80 ;  /* 0x0000008000147882 */ /* 0x000fe20000000000 */
[----:B------:R-:W-:Y:S01]  /*04b0*/  SHF.R.S32.HI R9, RZ, 0x1f, R4 ;  /* 0x0000001fff097819 */ /* 0x000fe20000011404 */
[----:B------:R-:W-:Y:S01]  /*04c0*/  IMAD.IADD R11, R6, 0x1, -R11 ;  /* 0x00000001060b7824 */ /* 0x000fe200078e0a0b */
[----:B------:R-:W-:Y:S01]  /*04d0*/  ULDC UR12, c[0x0][0x144] ;  /* 0x00005100000c7ab9 */ /* 0x000fe20000000800 */
[----:B------:R-:W3:Y:S01]  /*04e0*/  SHFL.IDX PT, R5, R5, RZ, 0x1f ;  /* 0x00001fff05057589 */ /* 0x000ee200000e0000 */
[----:B------:R-:W-:-:S02]  /*04f0*/  LEA.HI R2, R9, R4, RZ, 0x3 ;  /* 0x0000000409027211 */ /* 0x000fc400078f18ff */
[----:B------:R-:W-:Y:S02]  /*0500*/  ISETP.NE.AND P3, PT, RZ, UR19, PT ;  /* 0x00000013ff007c0c */ /* 0x000fe4000bf65270 */
[----:B-----5:R-:W-:Y:S02]  /*0510*/  ISETP.NE.OR P0, PT, R10, RZ, !P0 ;  /* 0x000000ff0a00720c */ /* 0x020fe40004705670 */
[----:B-1----:R-:W-:Y:S02]  /*0520*/  I2FP.F32.U32 R0, UR15 ;  /* 0x0000000f00007c45 */ /* 0x002fe40008201000 */
[----:B--2---:R-:W-:Y:S02]  /*0530*/  ISETP.NE.OR P1, PT, R8, RZ, !P1 ;  /* 0x000000ff0800720c */ /* 0x004fe40004f25670 */
[----:B------:R-:W-:Y:S01]  /*0540*/  SHF.R.S32.HI R7, RZ, 0x3, R2 ;  /* 0x00000003ff077819 */ /* 0x000fe20000011402 */
[----:B------:R-:W-:Y:S01]  /*0550*/  FMUL R0, R0, UR4 ;  /* 0x0000000400007c20 */ /* 0x000fe20008400000 */
[----:B------:R-:W-:Y:S01]  /*0560*/  ULDC UR4, c[0x0][0x154] ;  /* 0x0000550000047ab9 */ /* 0x000fe20000000800 */
[----:B0-----:R-:W-:-:S02]  /*0570*/  I2FP.F32.U32 R6, UR8 ;  /* 0x0000000800067c45 */ /* 0x001fc40008201000 */
[----:B------:R-:W-:Y:S02]  /*0580*/  SHF.R.S32.HI R2, RZ, 0x1f, R2 ;  /* 0x0000001fff027819 */ /* 0x000fe40000011402 */
[----:B------:R-:W-:Y:S01]  /*0590*/  VOTEU.ALL UP2, P0 ;  /* 0x00000000003f7886 */ /* 0x000fe20000040000 */
[----:B------:R-:W-:Y:S01]  /*05a0*/  FMUL R6, R6, UR4 ;  /* 0x0000000406067c20 */ /* 0x000fe20008400000 */
[----:B------:R-:W0:Y:S01]  /*05b0*/  F2I.U32.TRUNC.NTZ R0, R0 ;  /* 0x0000000000007305 */ /* 0x000e22000020f000 */
[----:B------:R-:W-:Y:S01]  /*05c0*/  LEA.HI R2, R2, R7, RZ, 0x2 ;  /* 0x0000000702027211 */ /* 0x000fe200078f10ff */
[----:B------:R-:W-:Y:S01]  /*05d0*/  VOTEU.ALL UP3, P1 ;  /* 0x00000000003f7886 */ /* 0x000fe20000860000 */
[----:B------:R-:W1:Y:S01]  /*05e0*/  @!UP2 S2UR UR11, SR_CgaCtaId ;  /* 0x00000000000ba9c3 */ /* 0x000e620000008800 */
[----:B------:R-:W-:Y:S01]  /*05f0*/  UMOV UR4, 0x20 ;  /* 0x0000002000047882 */ /* 0x000fe20000000000 */
[----:B------:R-:W-:Y:S01]  /*0600*/  LOP3.LUT R2, R2, 0xfffffffc, RZ, 0xc0, !PT ;  /* 0xfffffffc02027812 */ /* 0x000fe200078ec0ff */
[----:B------:R-:W-:Y:S01]  /*0610*/  @!UP2 UMOV UR10, 0x400 ;  /* 0x00000400000aa882 */ /* 0x000fe20000000000 */
[----:B------:R-:W-:-:S04]  /*0620*/  @!UP2 UIADD3 UR4, -UR4, 0x100000, URZ ;  /* 0x001000000404a890 */ /* 0x000fc8000fffe13f */
[----:B------:R-:W-:Y:S02]  /*0630*/  @!UP2 USHF.L.U32 UR5, UR4, 0xb, URZ ;  /* 0x0000000b0405a899 */ /* 0x000fe4000800063f */
[----:B------:R-:W-:Y:S01]  /*0640*/  @!UP2 USHF.L.U32 UR4, UR4, 0x1, URZ ;  /* 0x000000010404a899 */ /* 0x000fe2000800063f */
[----:B------:R-:W2:Y:S01]  /*0650*/  F2I.U32.TRUNC.NTZ R6, R6 ;  /* 0x0000000600067305 */ /* 0x000ea2000020f000 */
[----:B------:R-:W-:Y:S01]  /*0660*/  VOTEU.ALL UP0, P0 ;  /* 0x00000000003f7886 */ /* 0x000fe20000000000 */
[----:B------:R-:W-:Y:S01]  /*0670*/  IMAD.IADD R2, R7, 0x1, -R2 ;  /* 0x0000000107027824 */ /* 0x000fe200078e0a02 */
[----:B------:R-:W5:Y:S01]  /*0680*/  @!UP3 S2UR UR18, SR_CgaCtaId ;  /* 0x000000000012b9c3 */ /* 0x000f620000008800 */
[----:B------:R-:W-:Y:S01]  /*0690*/  VOTEU.ALL UP1, P0 ;  /* 0x00000000003f7886 */ /* 0x000fe20000020000 */
[----:B------:R-:W-:Y:S01]  /*06a0*/  @!UP3 UMOV UR16, 0x400 ;  /* 0x000004000010b882 */ /* 0x000fe20000000000 */
[----:B------:R-:W-:Y:S01]  /*06b0*/  IMAD R2, R11, 0x4, R2 ;  /* 0x000000040b027824 */ /* 0x000fe200078e0202 */
[----:B0-----:R-:W-:Y:S01]  /*06c0*/  R2UR UR7, R0 ;  /* 0x00000000000772ca */ /* 0x001fe200000e0000 */
[----:B------:R-:W-:Y:S01]  /*06d0*/  VOTEU.ALL UP4, P1 ;  /* 0x00000000003f7886 */ /* 0x000fe20000880000 */
[----:B------:R-:W-:Y:S01]  /*06e0*/  VOTEU.ALL UP5, P1 ;  /* 0x00000000003f7886 */ /* 0x000fe200008a0000 */
[----:B------:R-:W-:Y:S01]  /*06f0*/  IMAD.SHL.U32 R7, R2, 0x4, RZ ;  /* 0x0000000402077824 */ /* 0x000fe200078e00ff */
[----:B------:R-:W0:Y:S01]  /*0700*/  LDC R0, c[0x0][0x140] ;  /* 0x00005000ff007b82 */ /* 0x000e220000000800 */
[----:B------:R-:W-:-:S02]  /*0710*/  LOP3.LUT P0, RZ, R4, 0x7, RZ, 0xc0, !PT ;  /* 0x0000000704ff7812 */ /* 0x000fc4000780c0ff */
[----:B--2---:R-:W-:Y:S02]  /*0720*/  R2UR UR9, R6 ;  /* 0x00000000060972ca */ /* 0x004fe400000e0000 */
[----:B------:R-:W-:Y:S01]  /*0730*/  LOP3.LUT R22, R2, 0xc, R7, 0x78, !PT ;  /* 0x0000000c02167812 */ /* 0x000fe200078e7807 */
[----:B-1----:R-:W-:Y:S02]  /*0740*/  @!UP2 ULEA UR13, UR11, UR10, 0x18 ;  /* 0x0000000a0b0da291 */ /* 0x002fe4000f8ec03f */
[----:B------:R-:W-:-:S04]  /*0750*/  @!UP3 UIADD3 UR10, -UR20, 0x100000, URZ ;  /* 0x00100000140ab890 */ /* 0x000fc8000fffe13f */
[----:B------:R-:W-:Y:S02]  /*0760*/  @!UP3 USHF.L.U32 UR11, UR10, 0xb, URZ ;  /* 0x0000000b0a0bb899 */ /* 0x000fe4000800063f */
[----:B------:R-:W-:Y:S01]  /*0770*/  @!UP3 USHF.L.U32 UR10, UR10, 0x1, URZ ;  /* 0x000000010a0ab899 */ /* 0x000fe2000800063f */
[----:B------:R-:W-:Y:S01]  /*0780*/  ISETP.LT.U32.AND P0, PT, R22, 0x2, !P0 ;  /* 0x000000021600780c */ /* 0x000fe20004701070 */
[----:B------:R-:W-:Y:S01]  /*0790*/  UIADD3 UR7, -UR7, URZ, URZ ;  /* 0x0000003f07077290 */ /* 0x000fe2000fffe13f */
[----:B------:R-:W-:Y:S01]  /*07a0*/  VOTEU.ALL UP2, P1 ;  /* 0x00000000003f7886 */ /* 0x000fe20000840000 */
[----:B-----5:R-:W-:Y:S02]  /*07b0*/  @!UP3 ULEA UR16, UR18, UR16, 0x18 ;  /* 0x000000101210b291 */ /* 0x020fe4000f8ec03f */
[----:B------:R-:W-:Y:S01]  /*07c0*/  UIADD3 UR9, -UR9, URZ, URZ ;  /* 0x0000003f09097290 */ /* 0x000fe2000fffe13f */
[----:B------:R-:W1:Y:S02]  /*07d0*/  FENCE.VIEW.ASYNC.S ;  /* 0x00000000000073c6 */ /* 0x000e640000000000 */
[----:B-1----:R-:W1:Y:S01]  /*07e0*/  @!UP0 SYNCS.EXCH.64 URZ, [UR13+0x70], UR4 ;  /* 0x000070040d3f85b2 */ /* 0x002e620008000100 */
[----:B------:R-:W-:Y:S01]  /*07f0*/  UIMAD UR7, UR12, UR7, UR15 ;  /* 0x000000070c0772a4 */ /* 0x000fe2000f8e020f */
[----:B------:R-:W-:Y:S01]  /*0800*/  VOTEU.ALL UP3, P1 ;  /* 0x00000000003f7886 */ /* 0x000fe20000860000 */
[----:B0-----:R-:W-:Y:S01]  /*0810*/  ISETP.EQ.U32.AND P2, PT, R0, 0x1, PT ;  /* 0x000000010000780c */ /* 0x001fe20003f42070 */
[----:B------:R0:W2:Y:S01]  /*0820*/  @!UP1 SYNCS.EXCH.64 URZ, [UR13+0x78], UR4 ;  /* 0x000078040d3f95b2 */ /* 0x0000a20008000100 */
[----:B------:R-:W-:Y:S01]  /*0830*/  NOP ;  /* 0x0000000000007918 */ /* 0x000fe20000000000 */
[----:B0-----:R-:W-:Y:S01]  /*0840*/  UIMAD UR4, UR17, UR9, UR8 ;  /* 0x00000009110472a4 */ /* 0x001fe2000f8e0208 */
[----:B------:R0:W0:Y:S05]  /*0850*/  @!UP2 SYNCS.EXCH.64 URZ, [UR16+0x50], UR10 ;  /* 0x0000500a103fa5b2 */ /* 0x00002a0008000100 */
[----:B------:R-:W-:-:S04]  /*0860*/  ISETP.NE.AND P1, PT, R22, UR4, PT ;  /* 0x0000000416007c0c */ /* 0x000fc8000bf25270 */
[----:B------:R-:W-:-:S04]  /*0870*/  ISETP.EQ.OR P1, PT, RZ, UR7, !P1 ;  /* 0x00000007ff007c0c */ /* 0x000fc8000cf22670 */
[----:B------:R-:W-:-:S04]  /*0880*/  PLOP3.LUT P0, PT, P0, P1, PT, 0x80, 0x0 ;  /* 0x000000000000781c */ /* 0x000fc80000703070 */
[----:B------:R-:W-:Y:S01]  /*0890*/  P2R R99, PR, RZ, 0x1 ;  /* 0x00000001ff637803 */ /* 0x000fe20000000000 */
[----:B------:R0:W0:Y:S01]  /*08a0*/  @!UP3 SYNCS.EXCH.64 URZ, [UR16+0x58], UR10 ;  /* 0x0000580a103fb5b2 */ /* 0x0000220008000100 */
[----:B------:R0:W0:Y:S01]  /*08b0*/  @!UP4 SYNCS.EXCH.64 URZ, [UR16+0x60], UR10 ;  /* 0x0000600a103fc5b2 */ /* 0x0000220008000100 */
[----:B------:R0:W0:Y:S01]  /*08c0*/  @!UP5 SYNCS.EXCH.64 URZ, [UR16+0x68], UR10 ;  /* 0x0000680a103fd5b2 */ /* 0x0000220008000100 */
[----:B------:R-:W-:Y:S01]  /*08d0*/  NOP ;  /* 0x0000000000007918 */ /* 0x000fe20000000000 */
[----:B-123--:R-:W-:Y:S05]  /*08e0*/  @!P2 BRA `(.L_x_3) ;  /* 0x000000000008a947 */ /* 0x00efea0003800000 */
[----:B0---4-:R-:W-:Y:S01]  /*08f0*/  UCGABAR_ARV ;  /* 0x00000000000079c7 */ /* 0x011fe20008000000 */
[----:B------:R-:W-:Y:S05]  /*0900*/  BRA `(.L_x_4) ;  /* 0x0000000000047947 */ /* 0x000fea0003800000 */
.L_x_3:
[----:B0---4-:R-:W-:Y:S01]  /*0910*/  NOP ;  /* 0x0000000000007918 */ /* 0x011fe20000000000 */
.L_x_4:
[----:B------:R-:W-:Y:S01]  /*0920*/  ULDC.64 UR4, c[0x0][0x598] ;  /* 0x0001660000047ab9 */ /* 0x000fe20000000a00 */
[----:B------:R-:W-:Y:S01]  /*0930*/  ULDC.64 UR54, c[0x0][0x208] ;  /* 0x0000820000367ab9 */ /* 0x000fe20000000a00 */
[----:B------:R-:W-:-:S04]  /*0940*/  ISETP.NE.U32.AND P0, PT, RZ, UR4, PT ;  /* 0x00000004ff007c0c */ /* 0x000fc8000bf05070 */
[----:B------:R-:W-:-:S13]  /*0950*/  ISETP.NE.AND.EX P0, PT, RZ, UR5, PT, P0 ;  /* 0x00000005ff007c0c */ /* 0x000fda000bf05300 */
[----:B------:R-:W-:Y:S05]  /*0960*/  @!P0 BRA `(.L_x_5) ;  /* 0x00000000001c8947 */ /* 0x000fea0003800000 */
[----:B------:R-:W0:Y:S02]  /*0970*/  LDC.64 R6, c[0x0][0x598] ;  /* 0x00016600ff067b82 */ /* 0x000e240000000a00 */
[----:B0-----:R-:W2:Y:S02]  /*0980*/  LDG.E.64 R6, desc[UR54][R6.64] ;  /* 0x0000003606067981 */ /* 0x001ea4000c1e1b00 */
[----:B--2---:R-:W-:-:S04]  /*0990*/  ISETP.NE.U32.AND P0, PT, R6, RZ, PT ;  /* 0x000000ff0600720c */ /* 0x004fc80003f05070 */
[----:B------:R-:W-:-:S13]  /*09a0*/  ISETP.NE.AND.EX P0, PT, R7, RZ, PT, P0 ;  /* 0x000000ff0700720c */ /* 0x000fda0003f05300 */
[----:B------:R-:W-:Y:S05]  /*09b0*/  @!P0 BRA `(.L_x_5) ;  /* 0x0000000000088947 */ /* 0x000fea0003800000 */
[----:B------:R0:W5:Y:S01]  /*09c0*/  LD.E R23, desc[UR54][R6.64] ;  /* 0x0000003606177980 */ /* 0x000162000c101900 */
[----:B------:R-:W-:Y:S05]  /*09d0*/  BRA `(.L_x_6) ;  /* 0x0000000000247947 */ /* 0x000fea0003800000 */
.L_x_5:
[----:B------:R-:W-:Y:S02]  /*09e0*/  ULDC.64 UR4, c[0x0][0x588] ;  /* 0x0001620000047ab9 */ /* 0x000fe40000000a00 */
[----:B------:R-:W-:-:S04]  /*09f0*/  ISETP.NE.U32.AND P0, PT, RZ, UR4, PT ;  /* 0x00000004ff007c0c */ /* 0x000fc8000bf05070 */
[----:B------:R-:W-:-:S13]  /*0a00*/  ISETP.NE.AND.EX P0, PT, RZ, UR5, PT, P0 ;  /* 0x00000005ff007c0c */ /* 0x000fda000bf05300 */
[----:B------:R-:W-:Y:S05]  /*0a10*/  @!P0 BRA `(.L_x_7) ;  /* 0x00000000000c8947 */ /* 0x000fea0003800000 */
[----:B------:R-:W0:Y:S02]  /*0a20*/  LDC.64 R6, c[0x0][0x588] ;  /* 0x00016200ff067b82 */ /* 0x000e240000000a00 */
[----:B0-----:R1:W5:Y:S01]  /*0a30*/  LDG.E R23, desc[UR54][R6.64] ;  /* 0x0000003606177981 */ /* 0x001362000c1e1900 */
[----:B------:R-:W-:Y:S05]  /*0a40*/  BRA `(.L_x_6) ;  /* 0x0000000000087947 */ /* 0x000fea0003800000 */
.L_x_7:
[----:B------:R-:W-:Y:S02]  /*0a50*/  ULDC UR4, c[0x0][0x580] ;  /* 0x0001600000047ab9 */ /* 0x000fe40000000800 */
[----:B------:R-:W-:-:S07]  /*0a60*/  IMAD.U32 R23, RZ, RZ, UR4 ;  /* 0x00000004ff177e24 */ /* 0x000fce000f8e00ff */
.L_x_6:
[----:B------:R-:W-:Y:S02]  /*0a70*/  ULDC.64 UR4, c[0x0][0x5a0] ;  /* 0x0001680000047ab9 */ /* 0x000fe40000000a00 */
[----:B------:R-:W-:-:S04]  /*0a80*/  ISETP.NE.U32.AND P0, PT, RZ, UR4, PT ;  /* 0x00000004ff007c0c */ /* 0x000fc8000bf05070 */
[----:B------:R-:W-:-:S13]  /*0a90*/  ISETP.NE.AND.EX P0, PT, RZ, UR5, PT, P0 ;  /* 0x00000005ff007c0c */ /* 0x000fda000bf05300 */
[----:B------:R-:W-:Y:S05]  /*0aa0*/  @!P0 BRA `(.L_x_8) ;  /* 0x00000000001c8947 */ /* 0x000fea0003800000 */
[----:B01----:R-:W0:Y:S02]  /*0ab0*/  LDC.64 R6, c[0x0][0x5a0] ;  /* 0x00016800ff067b82 */ /* 0x003e240000000a00 */
[----:B0-----:R-:W2:Y:S02]  /*0ac0*/  LDG.E.64 R6, desc[UR54][R6.64] ;  /* 0x0000003606067981 */ /* 0x001ea4000c1e1b00 */
[----:B--2---:R-:W-:-:S04]  /*0ad0*/  ISETP.NE.U32.AND P0, PT, R6, RZ, PT ;  /* 0x000000ff0600720c */ /* 0x004fc80003f05070 */
[----:B------:R-:W-:-:S13]  /*0ae0*/  ISETP.NE.AND.EX P0, PT, R7, RZ, PT, P0 ;  /* 0x000000ff0700720c */ /* 0x000fda0003f05300 */
[----:B------:R-:W-:Y:S05]  /*0af0*/  @!P0 BRA `(.L_x_8) ;  /* 0x0000000000088947 */ /* 0x000fea0003800000 */
[----:B------:R0:W5:Y:S01]  /*0b00*/  LD.E R88, desc[UR54][R6.64] ;  /* 0x0000003606587980 */ /* 0x000162000c101900 */
[----:B------:R-:W-:Y:S05]  /*0b10*/  BRA `(.L_x_9) ;  /* 0x0000000000247947 */ /* 0x000fea0003800000 */
.L_x_8:
[----:B------:R-:W-:Y:S02]  /*0b20*/  ULDC.64 UR4, c[0x0][0x590] ;  /* 0x0001640000047ab9 */ /* 0x000fe40000000a00 */
[----:B------:R-:W-:-:S04]  /*0b30*/  ISETP.NE.U32.AND P0, PT, RZ, UR4, PT ;  /* 0x00000004ff007c0c */ /* 0x000fc8000bf05070 */
[----:B------:R-:W-:-:S13]  /*0b40*/  ISETP.NE.AND.EX P0, PT, RZ, UR5, PT, P0 ;  /* 0x00000005ff007c0c */ /* 0x000fda000bf05300 */
[----:B------:R-:W-:Y:S05]  /*0b50*/  @!P0 BRA `(.L_x_10) ;  /* 0x00000000000c8947 */ /* 0x000fea0003800000 */
[----:B------:R-:W2:Y:S02]  /*0b60*/  LDC.64 R88, c[0x0][0x590] ;  /* 0x00016400ff587b82 */ /* 0x000ea40000000a00 */
[----:B--2---:R2:W5:Y:S01]  /*0b70*/  LDG.E R88, desc[UR54][R88.64] ;  /* 0x0000003658587981 */ /* 0x004562000c1e1900 */
[----:B------:R-:W-:Y:S05]  /*0b80*/  BRA `(.L_x_9) ;  /* 0x0000000000087947 */ /* 0x000fea0003800000 */
.L_x_10:
[----:B------:R-:W-:Y:S02]  /*0b90*/  ULDC UR4, c[0x0][0x584] ;  /* 0x0001610000047ab9 */ /* 0x000fe40000000800 */
[----:B------:R-:W-:-:S07]  /*0ba0*/  IMAD.U32 R88, RZ, RZ, UR4 ;  /* 0x00000004ff587e24 */ /* 0x000fce000f8e00ff */
.L_x_9:
[----:B------:R-:W-:Y:S01]  /*0bb0*/  ULDC UR4, c[0x0][0x65c] ;  /* 0x0001970000047ab9 */ /* 0x000fe20000000800 */
[----:B01----:R-:W0:Y:S01]  /*0bc0*/  LDC.64 R6, c[0x0][0x650] ;  /* 0x00019400ff067b82 */ /* 0x003e220000000a00 */
[----:B------:R-:W-:Y:S01]  /*0bd0*/  UISETP.NE.AND UP2, UPT, UR4, 0x1, UPT ;  /* 0x000000010400788c */ /* 0x000fe2000bf45270 */
[----:B------:R-:W-:Y:S01]  /*0be0*/  IMAD.MOV.U32 R18, RZ, RZ, -0x1 ;  /* 0xffffffffff127424 */ /* 0x000fe200078e00ff */
[----:B------:R-:W-:Y:S01]  /*0bf0*/  UISETP.NE.AND UP0, UPT, UR19, 0x2, UPT ;  /* 0x000000021300788c */ /* 0x000fe2000bf05270 */
[----:B------:R-:W-:Y:S01]  /*0c00*/  IMAD.MOV.U32 R2, RZ, RZ, -0x1 ;  /* 0xffffffffff027424 */ /* 0x000fe200078e00ff */
[----:B------:R-:W-:Y:S01]  /*0c10*/  UP2UR UR38, UPR, URZ, 0x4 ;  /* 0x000000043f267883 */ /* 0x000fe20008000000 */
[----:B------:R-:W-:-:S06]  /*0c20*/  IMAD.MOV.U32 R19, RZ, RZ, -0x1 ;  /* 0xffffffffff137424 */ /* 0x000fcc00078e00ff */
[----:B------:R-:W-:Y:S01]  /*0c30*/  @UP2 ULDC UR12, c[0x0][0x10] ;  /* 0x00000400000c2ab9 */ /* 0x000fe20000000800 */
[----:B------:R-:W-:Y:S01]  /*0c40*/  @UP2 UMOV UR4, UR8 ;  /* 0x0000000800042c82 */ /* 0x000fe20008000000 */
[----:B------:R-:W-:Y:S01]  /*0c50*/  @UP2 UMOV UR5, URZ ;  /* 0x0000003f00052c82 */ /* 0x000fe20008000000 */
[----:B------:R-:W-:Y:S01]  /*0c60*/  @!UP2 ULDC UR16, c[0x0][0xc] ;  /* 0x000003000010aab9 */ /* 0x000fe20000000800 */
[----:B------:R-:W-:Y:S01]  /*0c70*/  @UP2 UIMAD.WIDE.U32 UR12, UR15, UR12, UR4 ;  /* 0x0000000c0f0c22a5 */ /* 0x000fe2000f8e0004 */
[----:B------:R-:W-:Y:S02]  /*0c80*/  ULDC UR10, c[0x0][0xc] ;  /* 0x00000300000a7ab9 */ /* 0x000fe40000000800 */
[----:B------:R-:W-:Y:S01]  /*0c90*/  @UP2 UMOV UR4, URZ ;  /* 0x0000003f00042c82 */ /* 0x000fe20008000000 */
[----:B------:R-:W-:Y:S01]  /*0ca0*/  UMOV UR5, URZ ;  /* 0x0000003f00057c82 */ /* 0x000fe20008000000 */
[----:B------:R-:W-:Y:S01]  /*0cb0*/  @UP2 UIADD3 UR18, UR13, UR4, URZ ;  /* 0x000000040d122290 */ /* 0x000fe2000fffe03f */
[----:B------:R-:W-:-:S02]  /*0cc0*/  ULDC UR11, c[0x0][0x10] ;  /* 0x00000400000b7ab9 */ /* 0x000fc40000000800 */
[----:B------:R-:W-:Y:S01]  /*0cd0*/  UMOV UR4, UR15 ;  /* 0x0000000f00047c82 */ /* 0x000fe20008000000 */
[----:B------:R-:W-:Y:S02]  /*0ce0*/  UIMAD.WIDE.U32 UR10, UR10, UR11, URZ ;  /* 0x0000000b0a0a72a5 */ /* 0x000fe4000f8e003f */
[----:B------:R-:W-:Y:S01]  /*0cf0*/  @!UP2 UIMAD.WIDE.U32 UR4, UR8, UR16, UR4 ;  /* 0x000000100804a2a5 */ /* 0x000fe2000f8e0004 */
[----:B------:R-:W-:Y:S02]  /*0d00*/  ULDC UR13, c[0x0][0x14] ;  /* 0x00000500000d7ab9 */ /* 0x000fe40000000800 */
[----:B------:R-:W-:Y:S02]  /*0d10*/  UIMAD.WIDE.U32 UR52, UR10, UR13, URZ ;  /* 0x0000000d0a3472a5 */ /* 0x000fe4000f8e003f */
[----:B------:R-:W-:Y:S02]  /*0d20*/  UIMAD UR39, UR11, UR13, URZ ;  /* 0x0000000d0b2772a4 */ /* 0x000fe4000f8e023f */
[----:B------:R-:W-:Y:S01]  /*0d30*/  @!UP2 UMOV UR12, UR4 ;  /* 0x00000004000cac82 */ /* 0x000fe20008000000 */
[----:B------:R-:W-:Y:S01]  /*0d40*/  @!UP2 UMOV UR18, UR5 ;  /* 0x000000050012ac82 */ /* 0x000fe20008000000 */
[----:B------:R-:W-:-:S02]  /*0d50*/  UIADD3 UR39, UR53, UR39, URZ ;  /* 0x0000002735277290 */ /* 0x000fc4000fffe03f */
[----:B------:R-:W-:-:S04]  /*0d60*/  UIADD3 UR4, UP1, UR12, UR52, URZ ;  /* 0x000000340c047290 */ /* 0x000fc8000ff3e03f */
[----:B------:R-:W-:Y:S02]  /*0d70*/  UIADD3.X UR5, UR18, UR39, URZ, UP1, !UPT ;  /* 0x0000002712057290 */ /* 0x000fe40008ffe43f */
[----:B------:R-:W-:Y:S02]  /*0d80*/  USEL UR4, UR4, UR12, !UP0 ;  /* 0x0000000c04047287 */ /* 0x000fe4000c000000 */
[----:B------:R-:W-:-:S04]  /*0d90*/  USEL UR5, UR5, UR18, !UP0 ;  /* 0x0000001205057287 */ /* 0x000fc8000c000000 */
[----:B0-----:R-:W-:Y:S01]  /*0da0*/  ISETP.LE.U32.AND P0, PT, R6, UR4, PT ;  /* 0x0000000406007c0c */ /* 0x001fe2000bf03070 */
[----:B------:R-:W-:Y:S02]  /*0db0*/  IMAD.U32 R16, RZ, RZ, UR4 ;  /* 0x00000004ff107e24 */ /* 0x000fe4000f8e00ff */
[----:B------:R-:W-:Y:S02]  /*0dc0*/  IMAD.U32 R0, RZ, RZ, UR5 ;  /* 0x00000005ff007e24 */ /* 0x000fe4000f8e00ff */
[----:B------:R-:W-:-:S03]  /*0dd0*/  IMAD.U32 R17, RZ, RZ, UR5 ;  /* 0x00000005ff117e24 */ /* 0x000fc6000f8e00ff */
[----:B------:R-:W-:Y:S02]  /*0de0*/  ISETP.GE.U32.AND.EX P0, PT, R0, R7, PT, P0 ;  /* 0x000000070000720c */ /* 0x000fe40003f06100 */
[----:B------:R-:W-:-:S11]  /*0df0*/  PRMT R0, RZ, 0x7610, R0 ;  /* 0x00007610ff007816 */ /* 0x000fd60000000000 */
[----:B------:R-:W-:Y:S05]  /*0e00*/  @P0 BRA `(.L_x_11) ;  /* 0x0000000400500947 */ /* 0x000fea0003800000 */
[----:B------:R-:W-:Y:S01]  /*0e10*/  ULDC.64 UR18, c[0x0][0x628] ;  /* 0x00018a0000127ab9 */ /* 0x000fe20000000a00 */
[C---:B------:R-:W-:Y:S01]  /*0e20*/  R2UR UR20, R16.reuse ;  /* 0x00000000101472ca */ /* 0x040fe200000e0000 */
[----:B------:R-:W-:Y:S01]  /*0e30*/  ULDC UR16, c[0x0][0x630] ;  /* 0x00018c0000107ab9 */ /* 0x000fe20000000800 */
[----:B------:R-:W-:Y:S02]  /*0e40*/  ISETP.NE.U32.AND P0, PT, RZ, UR18, PT ;  /* 0x00000012ff007c0c */ /* 0x000fe4000bf05070 */
[----:B------:R-:W-:Y:S02]  /*0e50*/  R2UR UR4, R16 ;  /* 0x00000000100472ca */ /* 0x000fe400000e0000 */
[----:B------:R-:W-:Y:S02]  /*0e60*/  ISETP.NE.AND.EX P0, PT, RZ, UR19, PT, P0 ;  /* 0x00000013ff007c0c */ /* 0x000fe4000bf05300 */
[----:B------:R-:W-:-:S11]  /*0e70*/  R2UR UR5, R17 ;  /* 0x00000000110572ca */ /* 0x000fd600000e0000 */
[----:B------:R-:W-:Y:S05]  /*0e80*/  @!P0 BRA `(.L_x_12) ;  /* 0x0000000000308947 */ /* 0x000fea0003800000 */
[----:B------:R-:W-:Y:S01]  /*0e90*/  R2UR UR4, R16 ;  /* 0x00000000100472ca */ /* 0x000fe200000e0000 */
[----:B------:R-:W-:Y:S01]  /*0ea0*/  ULDC UR12, c[0x0][0x634] ;  /* 0x00018d00000c7ab9 */ /* 0x000fe20000000800 */
[----:B------:R-:W-:-:S11]  /*0eb0*/  R2UR UR15, R17 ;  /* 0x00000000110f72ca */ /* 0x000fd600000e0000 */
[----:B------:R-:W-:-:S04]  /*0ec0*/  UIADD3 UR12, UP1, UR4, UR12, URZ ;  /* 0x0000000c040c7290 */ /* 0x000fc8000ff3e03f */
[----:B------:R-:W-:-:S04]  /*0ed0*/  UIADD3.X UR15, URZ, UR15, URZ, UP1, !UPT ;  /* 0x0000000f3f0f7290 */ /* 0x000fc80008ffe43f */
[----:B------:R-:W-:-:S04]  /*0ee0*/  UIMAD.WIDE.U32 UR4, UR15, UR18, URZ ;  /* 0x000000120f0472a5 */ /* 0x000fc8000f8e003f */
[----:B------:R-:W-:Y:S02]  /*0ef0*/  UIMAD.WIDE.U32 UR10, UP1, UR12, UR19, UR4 ;  /* 0x000000130c0a72a5 */ /* 0x000fe4000f820004 */
[----:B------:R-:W-:Y:S02]  /*0f00*/  UIMAD.WIDE.U32 UR4, UR12, UR18, URZ ;  /* 0x000000120c0472a5 */ /* 0x000fe4000f8e003f */
[----:B------:R-:W-:Y:S02]  /*0f10*/  UIADD3.X UR13, URZ, URZ, URZ, UP1, !UPT ;  /* 0x0000003f3f0d7290 */ /* 0x000fe40008ffe43f */
[----:B------:R-:W-:Y:S01]  /*0f20*/  UIADD3 URZ, UP1, UR5, UR10, URZ ;  /* 0x0000000a053f7290 */ /* 0x000fe2000ff3e03f */
[----:B------:R-:W-:-:S03]  /*0f30*/  UMOV UR12, UR11 ;  /* 0x0000000b000c7c82 */ /* 0x000fc60008000000 */
[----:B------:R-:W-:-:S12]  /*0f40*/  UIMAD.WIDE.U32.X UR4, UR15, UR19, UR12, UP1 ;  /* 0x000000130f0472a5 */ /* 0x000fd800088e040c */
.L_x_12:
[----:B------:R-:W-:Y:S01]  /*0f50*/  USHF.R.U64 UR4, UR4, UR16, UR5 ;  /* 0x0000001004047299 */ /* 0x000fe20008001205 */
[----:B------:R-:W-:Y:S01]  /*0f60*/  R2UR UR11, R17 ;  /* 0x00000000110b72ca */ /* 0x000fe200000e0000 */
[----:B------:R-:W-:Y:S02]  /*0f70*/  USHF.R.U32.HI UR5, URZ, UR16, UR5 ;  /* 0x000000103f057299 */ /* 0x000fe40008011605 */
[----:B------:R-:W-:Y:S01]  /*0f80*/  UIADD3 UR12, UP1, URZ, -UR4, URZ ;  /* 0x800000043f0c7290 */ /* 0x000fe2000ff3e03f */
[----:B------:R-:W-:Y:S01]  /*0f90*/  ULDC.64 UR18, c[0x0][0x620] ;  /* 0x0001880000127ab9 */ /* 0x000fe20000000a00 */
[----:B------:R-:W-:Y:S02]  /*0fa0*/  UISETP.NE.AND UP2, UPT, UR38, URZ, UPT ;  /* 0x0000003f2600728c */ /* 0x000fe4000bf45270 */
[----:B------:R-:W-:Y:S01]  /*0fb0*/  UIADD3.X UR5, URZ, ~UR5, URZ, UP1, !UPT ;  /* 0x800000053f057290 */ /* 0x000fe20008ffe43f */
[----:B------:R-:W-:Y:S01]  /*0fc0*/  UMOV UR10, UR20 ;  /* 0x00000014000a7c82 */ /* 0x000fe20008000000 */
[----:B------:R-:W-:-:S02]  /*0fd0*/  ULDC UR13, c[0x0][0x618] ;  /* 0x00018600000d7ab9 */ /* 0x000fc40000000800 */
[----:B------:R-:W-:Y:S02]  /*0fe0*/  UIMAD UR5, UR5, UR18, URZ ;  /* 0x00000012050572a4 */ /* 0x000fe4000f8e023f */
[----:B------:R-:W-:Y:S02]  /*0ff0*/  UIMAD.WIDE.U32 UR10, UR12, UR18, UR10 ;  /* 0x000000120c0a72a5 */ /* 0x000fe4000f8e000a */
[----:B------:R-:W-:Y:S02]  /*1000*/  UIMAD UR12, UR12, UR19, UR5 ;  /* 0x000000130c0c72a4 */ /* 0x000fe4000f8e0205 */
[----:B------:R-:W-:Y:S02]  /*1010*/  @UP2 UIMAD UR7, UR17, UR9, UR8 ;  /* 0x00000009110722a4 */ /* 0x000fe4000f8e0208 */
[----:B------:R-:W-:Y:S01]  /*1020*/  UIADD3 UR11, UR11, UR12, URZ ;  /* 0x0000000c0b0b7290 */ /* 0x000fe2000fffe03f */
[----:B------:R-:W-:Y:S01]  /*1030*/  ULDC.64 UR8, c[0x0][0x640] ;  /* 0x0001900000087ab9 */ /* 0x000fe20000000a00 */
[----:B------:R-:W-:-:S02]  /*1040*/  ULDC UR15, c[0x0][0x608] ;  /* 0x00018200000f7ab9 */ /* 0x000fc40000000800 */
[----:B------:R-:W-:Y:S01]  /*1050*/  USHF.R.U64 UR20, UR10, UR13, UR11 ;  /* 0x0000000d0a147299 */ /* 0x000fe2000800120b */
[----:B------:R-:W-:Y:S01]  /*1060*/  ISETP.NE.U32.AND P0, PT, RZ, UR8, PT ;  /* 0x00000008ff007c0c */ /* 0x000fe2000bf05070 */
[----:B------:R-:W-:Y:S01]  /*1070*/  USHF.R.U32.HI UR11, URZ, UR13, UR11 ;  /* 0x0000000d3f0b7299 */ /* 0x000fe2000801160b */
[----:B------:R-:W-:Y:S02]  /*1080*/  ULDC UR21, c[0x0][0x658] ;  /* 0x0001960000157ab9 */ /* 0x000fe40000000800 */
[----:B------:R-:W-:Y:S01]  /*1090*/  ISETP.NE.AND.EX P0, PT, RZ, UR9, PT, P0 ;  /* 0x00000009ff007c0c */ /* 0x000fe2000bf05300 */
[----:B------:R-:W-:Y:S02]  /*10a0*/  USHF.R.U64 UR25, UR20, UR15, UR11 ;  /* 0x0000000f14197299 */ /* 0x000fe4000800120b */
[----:B------:R-:W-:Y:S01]  /*10b0*/  USHF.R.U32.HI UR11, URZ, UR15, UR11 ;  /* 0x0000000f3f0b7299 */ /* 0x000fe2000801160b */
[----:B------:R-:W-:Y:S01]  /*10c0*/  UMOV UR10, 0xffffffff ;  /* 0xffffffff000a7882 */ /* 0x000fe20000000000 */
[----:B------:R-:W-:Y:S01]  /*10d0*/  ULDC UR5, c[0x0][0x600] ;  /* 0x0001800000057ab9 */ /* 0x000fe20000000800 */
[----:B------:R-:W-:-:S02]  /*10e0*/  USHF.L.U32 UR10, UR10, UR21, URZ ;  /* 0x000000150a0a7299 */ /* 0x000fc4000800063f */
[----:B------:R-:W-:Y:S02]  /*10f0*/  USHF.R.U64 UR26, UR25, UR21, UR11 ;  /* 0x00000015191a7299 */ /* 0x000fe4000800120b */
[----:B------:R-:W-:Y:S02]  /*1100*/  ULOP3.LUT UR15, URZ, UR10, URZ, 0x33, !UPT ;  /* 0x0000000a3f0f7292 */ /* 0x000fe4000f8e333f */
[----:B------:R-:W-:Y:S02]  /*1110*/  UIADD3 UR19, UR5, -0x1, URZ ;  /* 0xffffffff05137890 */ /* 0x000fe4000fffe03f */
[----:B------:R-:W-:Y:S01]  /*1120*/  USHF.R.U32.HI UR11, URZ, UR21, UR11 ;  /* 0x000000153f0b7299 */ /* 0x000fe2000801160b */
[----:B------:R-:W-:Y:S01]  /*1130*/  ULDC UR22, c[0x0][0x648] ;  /* 0x0001920000167ab9 */ /* 0x000fe20000000800 */
[----:B------:R-:W-:Y:S01]  /*1140*/  ULDC UR23, c[0x0][0x638] ;  /* 0x00018e0000177ab9 */ /* 0x000fe20000000800 */
[----:B------:R-:W-:Y:S01]  /*1150*/  UMOV UR24, 0x1 ;  /* 0x0000000100187882 */ /* 0x000fe20000000000 */
[----:B------:R-:W-:Y:S01]  /*1160*/  UMOV UR10, UR26 ;  /* 0x0000001a000a7c82 */ /* 0x000fe20008000000 */
[----:B------:R-:W-:Y:S07]  /*1170*/  @!P0 BRA `(.L_x_13) ;  /* 0x0000000000308947 */ /* 0x000fee0003800000 */
[----:B------:R-:W-:Y:S02]  /*1180*/  ULDC UR16, c[0x0][0x64c] ;  /* 0x0001930000107ab9 */ /* 0x000fe40000000800 */
        /* <DEDUP_REMOVED lines=8> */
[----:B------:R-:W-:-:S07]  /*1210*/  UIMAD.WIDE.U32.X UR8, UR18, UR9, UR16, UP1 ;  /* 0x00000009120872a5 */ /* 0x000fce00088e0410 */
[----:B------:R-:W-:Y:S01]  /*1220*/  UMOV UR10, UR8 ;  /* 0x00000008000a7c82 */ /* 0x000fe20008000000 */
[----:B------:R-:W-:-:S05]  /*1230*/  UMOV UR11, UR9 ;  /* 0x00000009000b7c82 */ /* 0x000fca0008000000 */
.L_x_13:
[----:B------:R-:W-:Y:S01]  /*1240*/  USHF.R.U64 UR9, UR10, UR22, UR11 ;  /* 0x000000160a097299 */ /* 0x000fe2000800120b */
[----:B------:R-:W-:Y:S01]  /*1250*/  IMAD.MOV.U32 R0, RZ, RZ, 0x1 ;  /* 0x00000001ff007424 */ /* 0x000fe200078e00ff */
[----:B------:R-:W-:Y:S01]  /*1260*/  USHF.L.U32 UR8, UR24, UR21, URZ ;  /* 0x0000001518087299 */ /* 0x000fe2000800063f */
[----:B------:R-:W-:Y:S01]  /*1270*/  IMAD.U32 R19, RZ, RZ, UR4 ;  /* 0x00000004ff137e24 */ /* 0x000fe2000f8e00ff */
[----:B------:R-:W-:Y:S02]  /*1280*/  ULOP3.LUT UR15, UR25, UR15, URZ, 0xc0, !UPT ;  /* 0x0000000f190f7292 */ /* 0x000fe4000f8ec03f */
[----:B------:R-:W-:Y:S02]  /*1290*/  UIADD3 UR10, -UR9, URZ, URZ ;  /* 0x0000003f090a7290 */ /* 0x000fe4000fffe13f */
[----:B------:R-:W-:Y:S02]  /*12a0*/  UIMAD UR15, UR8, UR9, UR15 ;  /* 0x00000009080f72a4 */ /* 0x000fe4000f8e020f */
[----:B------:R-:W-:-:S02]  /*12b0*/  ULOP3.LUT UR19, UR20, UR19, URZ, 0xc0, !UPT ;  /* 0x0000001314137292 */ /* 0x000fc4000f8ec03f */
[----:B------:R-:W-:Y:S01]  /*12c0*/  UIMAD UR8, UR10, UR23, UR26 ;  /* 0x000000170a0872a4 */ /* 0x000fe2000f8e021a */
[----:B------:R-:W-:Y:S01]  /*12d0*/  ULDC UR9, c[0x0][0x610] ;  /* 0x0001840000097ab9 */ /* 0x000fe20000000800 */
[----:B------:R-:W-:Y:S02]  /*12e0*/  UISETP.NE.AND UP1, UPT, UR38, URZ, UPT ;  /* 0x0000003f2600728c */ /* 0x000fe4000bf25270 */
[----:B------:R-:W-:Y:S02]  /*12f0*/  UIMAD UR7, UR15, UR9, UR7 ;  /* 0x000000090f0772a4 */ /* 0x000fe4000f8e0207 */
[----:B------:R-:W-:-:S04]  /*1300*/  UIMAD UR8, UR8, UR5, UR19 ;  /* 0x00000005080872a4 */ /* 0x000fc8000f8e0213 */
[----:B------:R-:W-:Y:S02]  /*1310*/  USEL UR5, UR8, UR7, !UP1 ;  /* 0x0000000708057287 */ /* 0x000fe4000c800000 */
[----:B------:R-:W-:-:S04]  /*1320*/  USEL UR7, UR7, UR8, !UP1 ;  /* 0x0000000807077287 */ /* 0x000fc8000c800000 */
[----:B------:R-:W-:Y:S02]  /*1330*/  IMAD.U32 R2, RZ, RZ, UR5 ;  /* 0x00000005ff027e24 */ /* 0x000fe4000f8e00ff */
[----:B------:R-:W-:-:S07]  /*1340*/  IMAD.U32 R18, RZ, RZ, UR7 ;  /* 0x00000007ff127e24 */ /* 0x000fce000f8e00ff */
.L_x_11:
[----:B------:R-:W-:Y:S05]  /*1350*/  @!P2 BRA `(.L_x_14) ;  /* 0x00000000000ca947 */ /* 0x000fea0003800000 */
[----:B------:R-:W-:Y:S01]  /*1360*/  UCGABAR_WAIT ;  /* 0x0000000000007dc7 */ /* 0x000fe20008000000 */
[----:B------:R-:W-:Y:S01]  /*1370*/  CCTL.IVALL ;  /* 0x00000000ff00798f */ /* 0x000fe20002000000 */
[----:B------:R-:W-:Y:S05]  /*1380*/  BRA `(.L_x_15) ;  /* 0x0000000000047947 */ /* 0x000fea0003800000 */
.L_x_14:
[----:B------:R-:W-:Y:S06]  /*1390*/  BAR.SYNC.DEFER_BLOCKING 0x0 ;  /* 0x0000000000007b1d */ /* 0x000fec0000010000 */
.L_x_15:
[----:B------:R-:W-:Y:S02]  /*13a0*/  ULDC UR4, c[0x0][0x28c] ;  /* 0x0000a30000047ab9 */ /* 0x000fe40000000800 */
[----:B------:R-:W-:-:S04]  /*13b0*/  UIADD3 UR4, UR4, 0x3f, URZ ;  /* 0x0000003f04047890 */ /* 0x000fc8000fffe03f */
[----:B------:R-:W-:-:S04]  /*13c0*/  USHF.R.S32.HI UR5, URZ, 0x1f, UR4 ;  /* 0x0000001f3f057899 */ /* 0x000fc80008011404 */
[----:B------:R-:W-:-:S04]  /*13d0*/  ULEA.HI UR5, UR5, UR4, URZ, 0x6 ;  /* 0x0000000405057291 */ /* 0x000fc8000f8f303f */
[----:B------:R-:W-:Y:S01]  /*13e0*/  USHF.R.S32.HI UR37, URZ, 0x6, UR5 ;  /* 0x000000063f257899 */ /* 0x000fe20008011405 */
[----:B------:R-:W-:Y:S11]  /*13f0*/  @!P3 BRA `(.L_x_16) ;  /* 0x000000580090b947 */ /* 0x000ff60003800000 */
[----:B------:R-:W-:-:S06]  /*1400*/  UISETP.GT.U32.AND UP1, UPT, UR14, 0x1, UPT ;  /* 0x000000010e00788c */ /* 0x000fcc000bf24070 */
[----:B------:R-:W-:-:S13]  /*1410*/  PLOP3.LUT P0, PT, PT, PT, UP1, 0x80, 0x0 ;  /* 0x000000000000781c */ /* 0x000fda0003f0f018 */
[----:B------:R-:W-:Y:S05]  /*1420*/  @P0 EXIT ;  /* 0x000000000000094d */ /* 0x000fea0003800000 */
.L_x_17:
[----:B------:R-:W-:-:S08]  /*1430*/  NOP ;  /* 0x0000000000007918 */ /* 0x000fd00000000000 */
[----:B------:R-:W0:Y:S02]  /*1440*/  USETMAXREG.TRY_ALLOC.CTAPOOL UP1, 0xe8 ;  /* 0x000000e8000079c8 */ /* 0x000e240008020600 */
[----:B0-----:R-:W-:-:S13]  /*1450*/  PLOP3.LUT P0, PT, PT, PT, UP1, 0x80, 0x0 ;  /* 0x000000000000781c */ /* 0x001fda0003f0f018 */
[----:B------:R-:W-:Y:S05]  /*1460*/  @!P0 BRA `(.L_x_17) ;  /* 0xfffffffc00f08947 */ /* 0x000fea000383ffff */
[----:B------:R-:W-:-:S13]  /*1470*/  LOP3.LUT P0, RZ, R0, 0xff, RZ, 0xc0, !PT ;  /* 0x000000ff00ff7812 */ /* 0x000fda000780c0ff */
[----:B------:R-:W-:Y:S05]  /*1480*/  @!P0 EXIT ;  /* 0x000000000000894d */ /* 0x000fea0003800000 */
[----:B------:R-:W0:Y:S01]  /*1490*/  S2UR UR5, SR_CgaCtaId ;  /* 0x00000000000579c3 */ /* 0x000e220000008800 */
[CC--:B------:R-:W-:Y:S01]  /*14a0*/  LEA.HI R0, R9.reuse, R4.reuse, RZ, 0x2 ;  /* 0x0000000409007211 */ /* 0x0c0fe200078f10ff */
[----:B------:R-:W-:Y:S01]  /*14b0*/  UMOV UR42, 0x400 ;  /* 0x00000400002a7882 */ /* 0x000fe20000000000 */
[----:B------:R-:W-:Y:S01]  /*14c0*/  LEA.HI R9, R9, R4, RZ, 0x5 ;  /* 0x0000000409097211 */ /* 0x000fe200078f28ff */
[----:B------:R-:W-:Y:S01]  /*14d0*/  USHF.R.U32.HI UR4, URZ, 0x2, UR37 ;  /* 0x000000023f047899 */ /* 0x000fe20008011625 */
[--C-:B------:R-:W-:Y:S01]  /*14e0*/  SHF.R.S32.HI R90, RZ, 0x2, R0.reuse ;  /* 0x00000002ff5a7819 */ /* 0x100fe20000011400 */
[----:B------:R-:W-:Y:S01]  /*14f0*/  ULOP3.LUT UR45, UR37, 0x3, URZ, 0xc0, !UPT ;  /* 0x00000003252d7892 */ /* 0x000fe2000f8ec03f */
[----:B------:R-:W-:Y:S01]  /*1500*/  SHF.R.S32.HI R3, RZ, 0x1f, R0 ;  /* 0x0000001fff037819 */ /* 0x000fe20000011400 */
[----:B------:R-:W2:Y:S01]  /*1510*/  LDC.64 R94, c[0x0][0x5c8] ;  /* 0x00017200ff5e7b82 */ /* 0x000ea20000000a00 */
[----:B------:R-:W-:Y:S01]  /*1520*/  SHF.R.S32.HI R9, RZ, 0x5, R9 ;  /* 0x00000005ff097819 */ /* 0x000fe20000011409 */
[----:B------:R-:W-:Y:S01]  /*1530*/  UISETP.LT.AND UP1, UPT, UR37, 0x1, UPT ;  /* 0x000000012500788c */ /* 0x000fe2000bf21270 */
[----:B------:R-:W-:Y:S01]  /*1540*/  LEA.HI R3, R3, R90, RZ, 0x3 ;  /* 0x0000005a03037211 */ /* 0x000fe200078f18ff */
[----:B------:R-:W-:Y:S01]  /*1550*/  ULOP3.LUT UR4, UR4, 0x1, URZ, 0xc0, !UPT ;  /* 0x0000000104047892 */ /* 0x000fe2000f8ec03f */
[----:B------:R-:W-:-:S02]  /*1560*/  ULDC UR44, c[0x0][0x658] ;  /* 0x00019600002c7ab9 */ /* 0x000fc40000000800 */
[----:B------:R-:W-:Y:S01]  /*1570*/  LOP3.LUT R3, R3, 0xfffffff8, RZ, 0xc0, !PT ;  /* 0xfffffff803037812 */ /* 0x000fe200078ec0ff */
[----:B------:R-:W1:Y:S01]  /*1580*/  LDC R6, c[0x0][0x288] ;  /* 0x0000a200ff067b82 */ /* 0x000e620000000800 */
[----:B------:R-:W-:Y:S01]  /*1590*/  UMOV UR6, 0xffffffff ;  /* 0xffffffff00067882 */ /* 0x000fe20000000000 */
[----:B------:R-:W-:Y:S01]  /*15a0*/  ULDC UR8, c[0x0][0x284] ;  /* 0x0000a10000087ab9 */ /* 0x000fe20000000800 */
[----:B------:R-:W-:Y:S01]  /*15b0*/  USEL UR45, UR45, URZ, !UP0 ;  /* 0x0000003f2d2d7287 */ /* 0x000fe2000c000000 */
[----:B------:R-:W-:Y:S01]  /*15c0*/  IMAD.IADD R90, R90, 0x1, -R3 ;  /* 0x000000015a5a7824 */ /* 0x000fe200078e0a03 */
[----:B------:R-:W-:Y:S01]  /*15d0*/  LOP3.LUT R3, R0, 0xfffffffc, RZ, 0xc0, !PT ;  /* 0xfffffffc00037812 */ /* 0x000fe200078ec0ff */
[----:B------:R-:W-:Y:S01]  /*15e0*/  VIADD R0, R5, 0xffffffff ;  /* 0xffffffff05007836 */ /* 0x000fe20000000000 */
[----:B------:R-:W-:Y:S01]  /*15f0*/  USEL UR46, UR37, 0x1, UP1 ;  /* 0x00000001252e7887 */ /* 0x000fe20008800000 */
[--C-:B------:R-:W-:Y:S01]  /*1600*/  IMAD R98, R9, -0x10, -R90.reuse ;  /* 0xfffffff009627824 */ /* 0x100fe200078e0a5a */
[----:B0-----:R-:W-:Y:S01]  /*1610*/  ULEA UR42, UR5, UR42, 0x18 ;  /* 0x0000002a052a7291 */ /* 0x001fe2000f8ec03f */
[----:B------:R-:W-:Y:S01]  /*1620*/  IMAD.IADD R3, R4, 0x1, -R3 ;  /* 0x0000000104037824 */ /* 0x000fe200078e0a03 */
[C---:B------:R-:W-:Y:S01]  /*1630*/  ISETP.NE.AND P0, PT, R0.reuse, RZ, PT ;  /* 0x000000ff0000720c */ /* 0x040fe20003f05270 */
[----:B------:R-:W-:Y:S01]  /*1640*/  IMAD.SHL.U32 R0, R0, 0x8, RZ ;  /* 0x0000000800007824 */ /* 0x000fe200078e00ff */
[----:B------:R-:W-:Y:S01]  /*1650*/  UIADD3 UR50, UR42, 0x50, URZ ;  /* 0x000000502a327890 */ /* 0x000fe2000fffe03f */
[--C-:B------:R-:W-:Y:S01]  /*1660*/  SHF.R.S32.HI R91, RZ, 0x1f, R90.reuse ;  /* 0x0000001fff5b7819 */ /* 0x100fe2000001145a */
[----:B------:R-:W-:Y:S01]  /*1670*/  IMAD.SHL.U32 R92, R3, 0x2, RZ ;  /* 0x00000002035c7824 */ /* 0x000fe200078e00ff */
[----:B------:R-:W-:Y:S01]  /*1680*/  USHF.L.U32 UR6, UR6, UR44, URZ ;  /* 0x0000002c06067299 */ /* 0x000fe2000800063f */
[----:B------:R-:W-:Y:S01]  /*1690*/  LOP3.LUT R0, R0, 0x8, RZ, 0xc0, !PT ;  /* 0x0000000800007812 */ /* 0x000fe200078ec0ff */
[----:B------:R-:W-:Y:S01]  /*16a0*/  UISETP.EQ.U32.AND UP0, UPT, UR4, 0x1, !UP0 ;  /* 0x000000010400788c */ /* 0x000fe2000c702070 */
[C---:B--2---:R-:W-:Y:S01]  /*16b0*/  SHF.L.U64.HI R89, R94.reuse, 0x3, R95 ;  /* 0x000000035e597819 */ /* 0x044fe2000001025f */
[----:B------:R-:W-:Y:S01]  /*16c0*/  IMAD.WIDE R90, R9, 0x10, R90 ;  /* 0x00000010095a7825 */ /* 0x000fe200078e025a */
[----:B------:R-:W-:Y:S01]  /*16d0*/  SEL R100, RZ, 0x1, P0 ;  /* 0x00000001ff647807 */ /* 0x000fe20000000000 */
[----:B------:R-:W-:Y:S01]  /*16e0*/  ULDC UR43, c[0x0][0x600] ;  /* 0x00018000002b7ab9 */ /* 0x000fe20000000800 */
[----:B------:R-:W-:Y:S01]  /*16f0*/  LEA R96, R5, UR50, 0x3 ;  /* 0x0000003205607c11 */ /* 0x000fe2000f8e18ff */
[----:B------:R-:W-:Y:S01]  /*1700*/  IMAD.SHL.U32 R94, R94, 0x8, RZ ;  /* 0x000000085e5e7824 */ /* 0x000fe200078e00ff */
[C---:B------:R-:W-:Y:S01]  /*1710*/  LOP3.LUT R101, R0.reuse, 0x8, RZ, 0x3c, !PT ;  /* 0x0000000800657812 */ /* 0x040fe200078e3cff */
[----:B-1----:R-:W-:Y:S01]  /*1720*/  IMAD R95, R3, -0x2, R6 ;  /* 0xfffffffe035f7824 */ /* 0x002fe200078e0206 */
[----:B------:R-:W-:Y:S01]  /*1730*/  LOP3.LUT R97, R0, 0x18, RZ, 0x3c, !PT ;  /* 0x0000001800617812 */ /* 0x000fe200078e3cff */
[----:B------:R-:W-:Y:S01]  /*1740*/  VIADD R98, R98, UR8 ;  /* 0x0000000862627c36 */ /* 0x000fe20008000000 */
[----:B------:R-:W-:Y:S01]  /*1750*/  SHF.R.S32.HI R93, RZ, 0x1f, R92 ;  /* 0x0000001fff5d7819 */ /* 0x000fe2000001145c */
[----:B------:R-:W-:Y:S01]  /*1760*/  UMOV UR7, 0x1 ;  /* 0x0000000100077882 */ /* 0x000fe20000000000 */
[----:B------:R-:W-:-:S02]  /*1770*/  ULOP3.LUT UR49, UR40, 0x1, URZ, 0xfc, !UPT ;  /* 0x0000000128317892 */ /* 0x000fc4000f8efc3f */
[----:B------:R-:W-:Y:S02]  /*1780*/  USHF.L.U32 UR36, UR37, 0x1, URZ ;  /* 0x0000000125247899 */ /* 0x000fe4000800063f */
[----:B------:R-:W-:Y:S02]  /*1790*/  USHF.L.U64.HI UR41, UR52, 0x1, UR39 ;  /* 0x0000000134297899 */ /* 0x000fe40008010227 */
[----:B------:R-:W-:Y:S02]  /*17a0*/  UIADD3 UR43, UR43, -0x1, URZ ;  /* 0xffffffff2b2b7890 */ /* 0x000fe4000fffe03f */
[----:B------:R-:W-:Y:S02]  /*17b0*/  USHF.L.U32 UR44, UR7, UR44, URZ ;  /* 0x0000002c072c7299 */ /* 0x000fe4000800063f */
[----:B------:R-:W-:Y:S02]  /*17c0*/  UIADD3 UR46, -UR46, UR37, URZ ;  /* 0x000000252e2e7290 */ /* 0x000fe4000fffe13f */
[----:B------:R-:W-:-:S02]  /*17d0*/  ULOP3.LUT UR47, URZ, UR6, URZ, 0x33, !UPT ;  /* 0x000000063f2f7292 */ /* 0x000fc4000f8e333f */
[----:B------:R-:W-:-:S12]  /*17e0*/  USEL UR48, URZ, 0x1, !UP0 ;  /* 0x000000013f307887 */ /* 0x000fd8000c000000 */
.L_x_165:
[----:B------:R-:W-:-:S04]  /*17f0*/  SHF.L.U32 R3, R100, 0x1f, RZ ;  /* 0x0000001f64037819 */ /* 0x000fc800000006ff */
[----:B------:R-:W0:Y:S02]  /*1800*/  SYNCS.PHASECHK.TRANS64.TRYWAIT P0, [R96+URZ+-0x8], R3 ;  /* 0xfffff803600075a7 */ /* 0x000e24000800017f */
[----:B012345:R-:W-:Y:S05]  /*1810*/  @!P0 BRA `(.L_x_18) ;  /* 0x0000006400cc8947 */ /* 0x03ffea0003800000 */
.L_x_187:
[----:B------:R-:W-:Y:S02]  /*1820*/  ULDC UR4, c[0x0][0x28c] ;  /* 0x0000a30000047ab9 */ /* 0x000fe40000000800 */
[----:B------:R-:W-:-:S13]  /*1830*/  ISETP.LT.AND P0, PT, RZ, UR4, PT ;  /* 0x00000004ff007c0c */ /* 0x000fda000bf01270 */
[----:B------:R-:W-:Y:S05]  /*1840*/  @P0 BRA `(.L_x_19) ;  /* 0x0000000000400947 */ /* 0x000fea0003800000 */
[----:B------:R-:W-:Y:S01]  /*1850*/  MOV R0, 0x0 ;  /* 0x0000000000007802 */ /* 0x000fe20000000f00 */
[----:B------:R-:W-:Y:S01]  /*1860*/  ULDC.64 UR4, c[0x4][0x68] ;  /* 0x01001a0000047ab9 */ /* 0x000fe20000000a00 */
[----:B------:R-:W-:Y:S01]  /*1870*/  ULDC.64 UR6, c[0x4][0x8] ;  /* 0x0100020000067ab9 */ /* 0x000fe20000000a00 */
[----:B------:R-:W-:Y:S01]  /*1880*/  IMAD.U32 R4, RZ, RZ, UR4 ;  /* 0x00000004ff047e24 */ /* 0x000fe2000f8e00ff */
[----:B------:R1:W2:Y:S01]  /*1890*/  LDC.64 R14, c[0x4][R0] ;  /* 0x01000000000e7b82 */ /* 0x0002a20000000a00 */
[----:B------:R-:W-:Y:S01]  /*18a0*/  IMAD.U32 R5, RZ, RZ, UR5 ;  /* 0x00000005ff057e24 */ /* 0x000fe2000f8e00ff */
[----:B------:R-:W-:Y:S01]  /*18b0*/  ULDC.64 UR4, c[0x4][0x70] ;  /* 0x01001c0000047ab9 */ /* 0x000fe20000000a00 */
[----:B------:R-:W-:Y:S02]  /*18c0*/  IMAD.U32 R10, RZ, RZ, UR6 ;  /* 0x00000006ff0a7e24 */ /* 0x000fe4000f8e00ff */
[----:B------:R-:W-:Y:S02]  /*18d0*/  IMAD.U32 R6, RZ, RZ, UR4 ;  /* 0x00000004ff067e24 */ /* 0x000fe4000f8e00ff */
[----:B------:R-:W-:-:S02]  /*18e0*/  IMAD.U32 R7, RZ, RZ, UR5 ;  /* 0x00000005ff077e24 */ /* 0x000fc4000f8e00ff */
[----:B------:R-:W-:Y:S02]  /*18f0*/  IMAD.U32 R11, RZ, RZ, UR7 ;  /* 0x00000007ff0b7e24 */ /* 0x000fe4000f8e00ff */
[----:B------:R-:W-:Y:S02]  /*1900*/  IMAD.MOV.U32 R8, RZ, RZ, 0x1e1 ;  /* 0x000001e1ff087424 */ /* 0x000fe400078e00ff */
[----:B------:R-:W-:Y:S02]  /*1910*/  IMAD.MOV.U32 R12, RZ, RZ, 0x1 ;  /* 0x00000001ff0c7424 */ /* 0x000fe400078e00ff */
[----:B-1----:R-:W-:-:S07]  /*1920*/  IMAD.MOV.U32 R13, RZ, RZ, RZ ;  /* 0x000000ffff0d7224 */ /* 0x002fce00078e00ff */
[----:B------:R-:W-:-:S07]  /*1930*/  LEPC R20, `(.L_x_19) ;  /* 0x000000001014794e */ /* 0x000fce0000000000 */
[----:B0-2--5:R-:W-:Y:S05]  /*1940*/  CALL.ABS.NOINC R14 ;  /* 0x000000000e007343 */ /* 0x025fea0003c00000 */
.L_x_19:
[----:B------:R-:W-:-:S05]  /*1950*/  IMAD.U32 R0, RZ, RZ, UR49 ;  /* 0x00000031ff007e24 */ /* 0x000fca000f8e00ff */
[----:B------:R-:W-:-:S13]  /*1960*/  ISETP.NE.AND P0, PT, R0, 0x3, PT ;  /* 0x000000030000780c */ /* 0x000fda0003f05270 */
[----:B------:R-:W-:Y:S05]  /*1970*/  @!P0 BRA `(.L_x_20) ;  /* 0x0000000000048947 */ /* 0x000fea0003800000 */
[----:B------:R-:W-:Y:S01]  /*1980*/  BPT.TRAP 0x1 ;  /* 0x000000040000795c */ /* 0x000fe20000300000 */
.L_x_20:
[----:B0-----:R-:W-:Y:S02]  /*1990*/  IMAD.U32 R3, RZ, RZ, UR45 ;  /* 0x0000002dff037e24 */ /* 0x001fe4000f8e00ff */
[----:B------:R-:W-:-:S03]  /*19a0*/  IMAD.U32 R0, RZ, RZ, UR48 ;  /* 0x00000030ff007e24 */ /* 0x000fc6000f8e00ff */
[----:B------:R-:W-:Y:S02]  /*19b0*/  LEA R3, R3, UR42, 0x3 ;  /* 0x0000002a03037c11 */ /* 0x000fe4000f8e18ff */
[----:B------:R-:W-:-:S04]  /*19c0*/  SHF.L.U32 R0, R0, 0x1f, RZ ;  /* 0x0000001f00007819 */ /* 0x000fc800000006ff */
[----:B------:R0:W1:Y:S01]  /*19d0*/  SYNCS.PHASECHK.TRANS64.TRYWAIT P1, [R3+URZ], R0 ;  /* 0x00000000030075a7 */ /* 0x000062000802017f */
[----:B------:R-:W-:Y:S05]  /*19e0*/  @!P0 BRA `(.L_x_21) ;  /* 0x0000000000048947 */ /* 0x000fea0003800000 */
[----:B------:R-:W-:Y:S01]  /*19f0*/  BPT.TRAP 0x1 ;  /* 0x000000040000795c */ /* 0x000fe20000300000 */
.L_x_21:
[----:B------:R-:W-:-:S05]  /*1a00*/  IMAD.U32 R4, RZ, RZ, UR46 ;  /* 0x0000002eff047e24 */ /* 0x000fca000f8e00ff */
[----:B------:R-:W-:Y:S01]  /*1a10*/  ISETP.GE.AND P2, PT, R4, 0x1, PT ;  /* 0x000000010400780c */ /* 0x000fe20003f46270 */
[----:B-1----:R-:W-:-:S12]  /*1a20*/  @P1 BRA `(.L_x_22) ;  /* 0x0000000000081947 */ /* 0x002fd80003800000 */
[----:B------:R-:W1:Y:S02]  /*1a30*/  SYNCS.PHASECHK.TRANS64.TRYWAIT P1, [R3+URZ], R0 ;  /* 0x00000000030075a7 */ /* 0x000e64000802017f */
[----:B-1----:R-:W-:Y:S05]  /*1a40*/  @!P1 BRA `(.L_x_23) ;  /* 0x0000006400549947 */ /* 0x002fea0003800000 */
.L_x_22:
[----:B------:R-:W-:Y:S05]  /*1a50*/  WARPSYNC.ALL ;  /* 0x0000000000007948 */ /* 0x000fea0003800000 */
[----:B------:R-:W-:Y:S01]  /*1a60*/  UIADD3 UR4, UR42, 0x180, URZ ;  /* 0x000001802a047890 */ /* 0x000fe2000fffe03f */
[----:B------:R-:W-:Y:S01]  /*1a70*/  WARPGROUP.ARRIVE ;  /* 0x00000000000079c5 */ /* 0x000fe20000000000 */
[----:B------:R-:W-:Y:S02]  /*1a80*/  UIADD3 UR5, UR42, 0x10180, URZ ;  /* 0x000101802a057890 */ /* 0x000fe4000fffe03f */
[----:B------:R-:W-:Y:S02]  /*1a90*/  USHF.R.U32.HI UR4, URZ, 0x4, UR4 ;  /* 0x000000043f047899 */ /* 0x000fe40008011604 */
[----:B------:R-:W-:-:S02]  /*1aa0*/  USHF.R.U32.HI UR5, URZ, 0x4, UR5 ;  /* 0x000000043f057899 */ /* 0x000fc40008011605 */
[----:B------:R-:W-:Y:S02]  /*1ab0*/  ULOP3.LUT UR4, UR4, 0x3fff, URZ, 0xc0, !UPT ;  /* 0x00003fff04047892 */ /* 0x000fe4000f8ec03f */
[----:B------:R-:W-:Y:S02]  /*1ac0*/  ULOP3.LUT UR5, UR5, 0x3fff, URZ, 0xc0, !UPT ;  /* 0x00003fff05057892 */ /* 0x000fe4000f8ec03f */
[----:B------:R-:W-:Y:S02]  /*1ad0*/  ULOP3.LUT UR8, UR4, 0x10000, URZ, 0xfc, !UPT ;  /* 0x0001000004087892 */ /* 0x000fe4000f8efc3f */
[----:B------:R-:W-:Y:S02]  /*1ae0*/  ULOP3.LUT UR9, UR5, 0x10000, URZ, 0xfc, !UPT ;  /* 0x0001000005097892 */ /* 0x000fe4000f8efc3f */
[----:B------:R-:W-:Y:S02]  /*1af0*/  ULEA UR11, UR45, UR8, 0xa ;  /* 0x000000082d0b7291 */ /* 0x000fe4000f8e503f */
[----:B------:R-:W-:Y:S01]  /*1b00*/  ULEA UR10, UR45, UR9, 0xb ;  /* 0x000000092d0a7291 */ /* 0x000fe2000f8e583f */
[----:B------:R-:W-:Y:S01]  /*1b10*/  UMOV UR5, 0x40000040 ;  /* 0x4000004000057882 */ /* 0x000fe20000000000 */
[----:B------:R-:W-:-:S03]  /*1b20*/  UMOV UR7, 0x40000040 ;  /* 0x4000004000077882 */ /* 0x000fc60000000000 */
[----:B------:R-:W-:Y:S02]  /*1b30*/  UMOV UR4, UR11 ;  /* 0x0000000b00047c82 */ /* 0x000fe40008000000 */
[----:B------:R-:W-:Y:S02]  /*1b40*/  UMOV UR6, UR10 ;  /* 0x0000000a00067c82 */ /* 0x000fe40008000000 */
[----:B------:R-:W-:Y:S01]  /*1b50*/  HGMMA.64x128x8.F32.TF32 R24, gdesc[UR4], RZ, !UPT, gsb0 ;  /* 0x05e00000041879f0 */ /* 0x000fe2000c0028ff */
[----:B------:R-:W-:Y:S02]  /*1b60*/  UIADD3 UR4, UR11, 0x2, URZ ;  /* 0x000000020b047890 */ /* 0x000fe4000fffe03f */
[----:B------:R-:W-:Y:S01]  /*1b70*/  UIADD3 UR6, UR10, 0x2, URZ ;  /* 0x000000020a067890 */ /* 0x000fe2000fffe03f */
[----:B------:R-:W-:Y:S01]  /*1b80*/  UMOV UR5, 0x40000040 ;  /* 0x4000004000057882 */ /* 0x000fe20000000000 */
[----:B------:R-:W-:Y:S01]  /*1b90*/  UMOV UR7, 0x40000040 ;  /* 0x4000004000077882 */ /* 0x000fe20000000000 */
[----:B------:R-:W-:-:S02]  /*1ba0*/  WARPGROUP.DEPBAR.LE gsb0, 0x0 ;  /* 0x00008000000079c5 */ /* 0x000fc40000010000 */
[----:B------:R-:W-:-:S06]  /*1bb0*/  WARPGROUP.ARRIVE ;  /* 0x00000000000079c5 */ /* 0x000fcc0000000000 */
[----:B------:R-:W-:Y:S01]  /*1bc0*/  HGMMA.64x128x8.F32.TF32 R24, gdesc[UR4], R24, gsb0 ;  /* 0x05e00000041879f0 */ /* 0x000fe20008002818 */
[----:B------:R-:W-:Y:S02]  /*1bd0*/  UIADD3 UR4, UR11, 0x4, URZ ;  /* 0x000000040b047890 */ /* 0x000fe4000fffe03f */
[----:B------:R-:W-:Y:S01]  /*1be0*/  UIADD3 UR6, UR10, 0x4, URZ ;  /* 0x000000040a067890 */ /* 0x000fe2000fffe03f */
[----:B------:R-:W-:Y:S01]  /*1bf0*/  UMOV UR5, 0x40000040 ;  /* 0x4000004000057882 */ /* 0x000fe20000000000 */
[----:B------:R-:W-:Y:S01]  /*1c00*/  UMOV UR7, 0x40000040 ;  /* 0x4000004000077882 */ /* 0x000fe20000000000 */
[----:B------:R-:W-:Y:S02]  /*1c10*/  WARPGROUP.DEPBAR.LE gsb0, 0x0 ;  /* 0x00008000000079c5 */ /* 0x000fe40000010000 */
        /* <DEDUP_REMOVED lines=36> */
[----:B------:R-:W-:Y:S03]  /*1e60*/  HGMMA.64x128x8.F32.TF32 R24, gdesc[UR4], R24, gsb0 ;  /* 0x05e00000041879f0 */ /* 0x000fe60008002818 */
[----:B------:R-:W-:Y:S02]  /*1e70*/  WARPGROUP.DEPBAR.LE gsb0, 0x0 ;  /* 0x00008000000079c5 */ /* 0x000fe40000010000 */
[----:B------:R-:W-:Y:S05]  /*1e80*/  @!P2 BRA `(.L_x_24) ;  /* 0x000000040088a947 */ /* 0x000fea0003800000 */
[----:B------:R-:W-:Y:S01]  /*1e90*/  UIADD3 UR10, UR45, 0x1, URZ ;  /* 0x000000012d0a7890 */ /* 0x000fe2000fffe03f */
[----:B01----:R-:W-:Y:S02]  /*1ea0*/  IMAD.U32 R0, RZ, RZ, UR46 ;  /* 0x0000002eff007e24 */ /* 0x003fe4000f8e00ff */
[----:B------:R-:W-:Y:S01]  /*1eb0*/  IMAD.U32 R3, RZ, RZ, UR45 ;  /* 0x0000002dff037e24 */ /* 0x000fe2000f8e00ff */
[----:B------:R-:W-:-:S04]  /*1ec0*/  UISETP.NE.AND UP0, UPT, UR10, 0x4, UPT ;  /* 0x000000040a00788c */ /* 0x000fc8000bf05270 */
[----:B------:R-:W-:Y:S02]  /*1ed0*/  USEL UR4, URZ, 0x1, UP0 ;  /* 0x000000013f047887 */ /* 0x000fe40008000000 */
[----:B------:R-:W-:Y:S02]  /*1ee0*/  USEL UR10, UR10, URZ, UP0 ;  /* 0x0000003f0a0a7287 */ /* 0x000fe40008000000 */
[----:B------:R-:W-:-:S06]  /*1ef0*/  ULOP3.LUT UR4, UR48, UR4, URZ, 0x3c, !UPT ;  /* 0x0000000430047292 */ /* 0x000fcc000f8e3c3f */
[----:B------:R-:W-:-:S07]  /*1f00*/  IMAD.U32 R6, RZ, RZ, UR4 ;  /* 0x00000004ff067e24 */ /* 0x000fce000f8e00ff */
.L_x_31:
[----:B------:R-:W-:Y:S05]  /*1f10*/  @!P0 BRA `(.L_x_25) ;  /* 0x0000000000048947 */ /* 0x000fea0003800000 */
[----:B------:R-:W-:Y:S01]  /*1f20*/  BPT.TRAP 0x1 ;  /* 0x000000040000795c */ /* 0x000fe20000300000 */
.L_x_25:
[----:B------:R-:W-:Y:S01]  /*1f30*/  ULEA UR4, UR10, UR42, 0x3 ;  /* 0x0000002a0a047291 */ /* 0x000fe2000f8e183f */
[----:B------:R-:W-:-:S08]  /*1f40*/  SHF.L.U32 R4, R6, 0x1f, RZ ;  /* 0x0000001f06047819 */ /* 0x000fd000000006ff */
[----:B------:R0:W1:Y:S01]  /*1f50*/  SYNCS.PHASECHK.TRANS64.TRYWAIT P1, [UR4], R4 ;  /* 0x00000004ff0075a7 */ /* 0x0000620008020144 */
[----:B------:R-:W-:Y:S05]  /*1f60*/  @!P0 BRA `(.L_x_26) ;  /* 0x0000000000048947 */ /* 0x000fea0003800000 */
[----:B------:R-:W-:Y:S01]  /*1f70*/  BPT.TRAP 0x1 ;  /* 0x000000040000795c */ /* 0x000fe20000300000 */
.L_x_26:
[----:B-1----:R-:W-:Y:S05]  /*1f80*/  @P1 BRA `(.L_x_27) ;  /* 0x0000000000081947 */ /* 0x002fea0003800000 */
[----:B------:R-:W1:Y:S02]  /*1f90*/  SYNCS.PHASECHK.TRANS64.TRYWAIT P1, [UR4], R4 ;  /* 0x00000004ff0075a7 */ /* 0x000e640008020144 */
[----:B-1----:R-:W-:Y:S05]  /*1fa0*/  @!P1 BRA `(.L_x_28) ;  /* 0x0000006000109947 */ /* 0x002fea0003800000 */
.L_x_27:
[----:B------:R-:W-:Y:S01]  /*1fb0*/  ULEA UR12, UR10, UR8, 0xa ;  /* 0x000000080a0c7291 */ /* 0x000fe2000f8e503f */
[----:B------:R-:W-:Y:S01]  /*1fc0*/  WARPGROUP.ARRIVE ;  /* 0x00000000000079c5 */ /* 0x000fe20000000000 */
[----:B------:R-:W-:Y:S01]  /*1fd0*/  ULEA UR11, UR10, UR9, 0xb ;  /* 0x000000090a0b7291 */ /* 0x000fe2000f8e583f */
[----:B------:R-:W-:Y:S01]  /*1fe0*/  UMOV UR5, 0x40000040 ;  /* 0x4000004000057882 */ /* 0x000fe20000000000 */
[----:B------:R-:W-:-:S03]  /*1ff0*/  UMOV UR7, 0x40000040 ;  /* 0x4000004000077882 */ /* 0x000fc60000000000 */
[----:B------:R-:W-:Y:S02]  /*2000*/  UMOV UR4, UR12 ;  /* 0x0000000c00047c82 */ /* 0x000fe40008000000 */
[----:B------:R-:W-:Y:S02]  /*2010*/  UMOV UR6, UR11 ;  /* 0x0000000b00067c82 */ /* 0x000fe40008000000 */
[----:B------:R-:W-:Y:S01]  /*2020*/  HGMMA.64x128x8.F32.TF32 R24, gdesc[UR4], R24, gsb0 ;  /* 0x05e00000041879f0 */ /* 0x000fe20008002818 */
        /* <DEDUP_REMOVED lines=51> */
[----:B------:R-:W-:Y:S01]  /*2360*/  BPT.TRAP 0x1 ;  /* 0x000000040000795c */ /* 0x000fe20000300000 */
.L_x_29:
[----:B------:R-:W-:Y:S01]  /*2370*/  ISETP.NE.AND P1, PT, R99, RZ, PT ;  /* 0x000000ff6300720c */ /* 0x000fe20003f25270 */
[----:B------:R-:W-:-:S12]  /*2380*/  UISETP.GT.U32.AND UP0, UPT, UR40, 0x1, UPT ;  /* 0x000000012800788c */ /* 0x000fd8000bf04070 */
[----:B01----:R-:W-:-:S05]  /*2390*/  @P1 LEA R4, R3, UR42, 0x3 ;  /* 0x0000002a03041c11 */ /* 0x003fca000f8e18ff */
[----:B------:R-:W-:-:S05]  /*23a0*/  @P1 VIADD R5, R4, 0x20 ;  /* 0x0000002004051836 */ /* 0x000fca0000000000 */
[----:B------:R-:W-:-:S04]  /*23b0*/  @P1 PRMT R5, R22, 0x654, R5 ;  /* 0x0000065416051816 */ /* 0x000fc80000000005 */
[----:B------:R0:W-:Y:S01]  /*23c0*/  @P1 SYNCS.ARRIVE.TRANS64.RED.A1T0 RZ, [R5+URZ], RZ ;  /* 0x000000ff05ff19a7 */ /* 0x0001e2000810043f */
[----:B------:R-:W-:-:S13]  /*23d0*/  PLOP3.LUT P1, PT, PT, PT, UP0, 0x80, 0x0 ;  /* 0x000000000000781c */ /* 0x000fda0003f2f008 */
[----:B0-----:R-:W-:Y:S05]  /*23e0*/  @P1 BRA `(.L_x_30) ;  /* 0x0000000000041947 */ /* 0x001fea0003800000 */
[----:B------:R-:W-:Y:S01]  /*23f0*/  BPT.TRAP 0x1 ;  /* 0x000000040000795c */ /* 0x000fe20000300000 */
.L_x_30:
[----:B------:R-:W-:Y:S01]  /*2400*/  UIADD3 UR10, UR10, 0x1, URZ ;  /* 0x000000010a0a7890 */ /* 0x000fe2000fffe03f */
[C---:B------:R-:W-:Y:S01]  /*2410*/  ISETP.GT.AND P2, PT, R0.reuse, 0x1, PT ;  /* 0x000000010000780c */ /* 0x040fe20003f44270 */
[----:B------:R-:W-:Y:S02]  /*2420*/  VIADD R3, R3, 0x1 ;  /* 0x0000000103037836 */ /* 0x000fe40000000000 */
[----:B------:R-:W-:Y:S01]  /*2430*/  UISETP.NE.AND UP0, UPT, UR10, 0x4, UPT ;  /* 0x000000040a00788c */ /* 0x000fe2000bf05270 */
[----:B------:R-:W-:Y:S02]  /*2440*/  VIADD R0, R0, 0xffffffff ;  /* 0xffffffff00007836 */ /* 0x000fe40000000000 */
[C---:B------:R-:W-:Y:S01]  /*2450*/  ISETP.NE.AND P1, PT, R3.reuse, 0x4, PT ;  /* 0x000000040300780c */ /* 0x040fe20003f25270 */
[----:B------:R-:W-:Y:S02]  /*2460*/  USEL UR4, URZ, 0x1, UP0 ;  /* 0x000000013f047887 */ /* 0x000fe40008000000 */
[----:B------:R-:W-:Y:S01]  /*2470*/  USEL UR10, UR10, URZ, UP0 ;  /* 0x0000003f0a0a7287 */ /* 0x000fe20008000000 */
[----:B------:R-:W-:-:S03]  /*2480*/  SEL R3, R3, RZ, P1 ;  /* 0x000000ff03037207 */ /* 0x000fc60000800000 */
[----:B------:R-:W-:Y:S01]  /*2490*/  LOP3.LUT R6, R6, UR4, RZ, 0x3c, !PT ;  /* 0x0000000406067c12 */ /* 0x000fe2000f8e3cff */
[----:B------:R-:W-:Y:S07]  /*24a0*/  @P2 BRA `(.L_x_31) ;  /* 0xfffffff800982947 */ /* 0x000fee000383ffff */
.L_x_24:
[----:B01----:R-:W0:Y:S01]  /*24b0*/  LDC R0, c[0x0][0x28c] ;  /* 0x0000a300ff007b82 */ /* 0x003e220000000800 */
[----:B------:R1:W-:Y:S01]  /*24c0*/  SYNCS.ARRIVE.TRANS64.A1T0 RZ, [R101+UR50], RZ ;  /* 0x000000ff65ff79a7 */ /* 0x0003e20008100032 */
[----:B0-----:R-:W-:-:S13]  /*24d0*/  ISETP.GE.AND P1, PT, R0, 0x1, PT ;  /* 0x000000010000780c */ /* 0x001fda0003f26270 */
[----:B-1----:R-:W-:Y:S05]  /*24e0*/  @!P1 BRA `(.L_x_32) ;  /* 0x0000000000409947 */ /* 0x002fea0003800000 */
[----:B------:R-:W-:Y:S05]  /*24f0*/  @!P0 BRA `(.L_x_33) ;  /* 0x0000000000048947 */ /* 0x000fea0003800000 */
[----:B------:R-:W-:Y:S01]  /*2500*/  BPT.TRAP 0x1 ;  /* 0x000000040000795c */ /* 0x000fe20000300000 */
.L_x_33:
[----:B------:R-:W-:Y:S01]  /*2510*/  ISETP.NE.AND P0, PT, R99, RZ, PT ;  /* 0x000000ff6300720c */ /* 0x000fe20003f05270 */
[----:B------:R-:W-:-:S12]  /*2520*/  IMAD.U32 R3, RZ, RZ, UR42 ;  /* 0x0000002aff037e24 */ /* 0x000fd8000f8e00ff */
[----:B------:R-:W-:-:S05]  /*2530*/  VOTEU.ANY UP0, P0 ;  /* 0x00000000003f7886 */ /* 0x000fca0000000100 */
[----:B------:R-:W-:Y:S02]  /*2540*/  @UP0 UIADD3 UR4, UR46, UR45, URZ ;  /* 0x0000002d2e040290 */ /* 0x000fe4000fffe03f */
[----:B------:R-:W-:-:S04]  /*2550*/  UISETP.GT.U32.AND UP0, UPT, UR40, 0x1, UPT ;  /* 0x000000012800788c */ /* 0x000fc8000bf04070 */
[----:B------:R-:W-:-:S04]  /*2560*/  IMAD.U32 R0, RZ, RZ, UR4 ;  /* 0x00000004ff007e24 */ /* 0x000fc8000f8e00ff */
[----:B------:R-:W-:-:S05]  /*2570*/  @P0 IMAD.SHL.U32 R0, R0, 0x8, RZ ;  /* 0x0000000800000824 */ /* 0x000fca00078e00ff */
[----:B------:R-:W-:-:S04]  /*2580*/  @P0 LOP3.LUT R0, R0, 0x18, RZ, 0xc0, !PT ;  /* 0x0000001800000812 */ /* 0x000fc800078ec0ff */
[----:B------:R-:W-:-:S04]  /*2590*/  @P0 IADD3 R3, R3, 0x20, R0 ;  /* 0x0000002003030810 */ /* 0x000fc80007ffe000 */
[----:B------:R-:W-:-:S04]  /*25a0*/  @P0 PRMT R3, R22, 0x654, R3 ;  /* 0x0000065416030816 */ /* 0x000fc80000000003 */
[----:B------:R0:W-:Y:S01]  /*25b0*/  @P0 SYNCS.ARRIVE.TRANS64.RED.A1T0 RZ, [R3+URZ], RZ ;  /* 0x000000ff03ff09a7 */ /* 0x0001e2000810043f */
[----:B------:R-:W-:-:S13]  /*25c0*/  PLOP3.LUT P0, PT, PT, PT, UP0, 0x80, 0x0 ;  /* 0x000000000000781c */ /* 0x000fda0003f0f008 */
[----:B0-----:R-:W-:Y:S05]  /*25d0*/  @P0 BRA `(.L_x_32) ;  /* 0x0000000000040947 */ /* 0x001fea0003800000 */
[----:B------:R-:W-:Y:S01]  /*25e0*/  BPT.TRAP 0x1 ;  /* 0x000000040000795c */ /* 0x000fe20000300000 */
.L_x_32:
[----:B------:R-:W-:Y:S02]  /*25f0*/  SHF.L.U32 R3, R100, 0x1f, RZ ;  /* 0x0000001f64037819 */ /* 0x000fe400000006ff */
[----:B------:R-:W-:Y:S02]  /*2600*/  SHF.R.S32.HI R13, RZ, 0x1f, R19 ;  /* 0x0000001fff0d7819 */ /* 0x000fe40000011413 */
[----:B------:R-:W0:Y:S02]  /*2610*/  SYNCS.PHASECHK.TRANS64.TRYWAIT P0, [R96+URZ+0x8], R3 ;  /* 0x00000803600075a7 */ /* 0x000e24000800017f */
[----:B0-----:R-:W-:Y:S05]  /*2620*/  @!P0 BRA `(.L_x_34) ;  /* 0x0000005800888947 */ /* 0x001fea0003800000 */
.L_x_188:
[----:B------:R-:W-:Y:S01]  /*2630*/  IMAD.SHL.U32 R5, R18, 0x40, RZ ;  /* 0x0000004012057824 */ /* 0x000fe200078e00ff */
[----:B------:R-:W-:Y:S01]  /*2640*/  ULDC UR6, c[0x0][0x284] ;  /* 0x0000a10000067ab9 */ /* 0x000fe20000000800 */
[----:B------:R-:W-:Y:S01]  /*2650*/  IMAD.SHL.U32 R10, R2, 0x80, RZ ;  /* 0x00000080020a7824 */ /* 0x000fe200078e00ff */
[----:B------:R-:W-:Y:S01]  /*2660*/  ULDC.64 UR4, c[0x0][0x5d0] ;  /* 0x0001740000047ab9 */ /* 0x000fe20000000a00 */
[----:B------:R-:W-:Y:S01]  /*2670*/  IMAD.WIDE R20, R18, 0x40, R90 ;  /* 0x0000004012147825 */ /* 0x000fe200078e025a */
[----:B------:R-:W-:Y:S01]  /*2680*/  ISETP.GE.AND P0, PT, R5, UR6, PT ;  /* 0x0000000605007c0c */ /* 0x000fe2000bf06270 */
[----:B------:R-:W-:Y:S01]  /*2690*/  ULDC UR6, c[0x0][0x288] ;  /* 0x0000a20000067ab9 */ /* 0x000fe20000000800 */
[----:B------:R-:W-:Y:S01]  /*26a0*/  SHF.R.S32.HI R11, RZ, 0x1f, R10 ;  /* 0x0000001fff0b7819 */ /* 0x000fe2000001140a */
[----:B------:R-:W-:Y:S01]  /*26b0*/  IMAD R0, R13, UR4, RZ ;  /* 0x000000040d007c24 */ /* 0x000fe2000f8e02ff */
[----:B------:R-:W-:Y:S01]  /*26c0*/  ISETP.GE.OR P0, PT, R10, UR6, P0 ;  /* 0x000000060a007c0c */ /* 0x000fe20008706670 */
[----:B0-----:R-:W-:-:S04]  /*26d0*/  IMAD.WIDE.U32 R2, R19, UR4, R92 ;  /* 0x0000000413027c25 */ /* 0x001fc8000f8e005c */
[----:B------:R-:W-:Y:S01]  /*26e0*/  IMAD R7, R19, UR5, R0 ;  /* 0x0000000513077c24 */ /* 0x000fe2000f8e0200 */
[----:B------:R-:W-:Y:S01]  /*26f0*/  IADD3 R2, P1, R10, R2, RZ ;  /* 0x000000020a027210 */ /* 0x000fe20007f3e0ff */
[----:B------:R-:W-:Y:S02]  /*2700*/  ULDC.64 UR4, c[0x0][0x5c8] ;  /* 0x0001720000047ab9 */ /* 0x000fe40000000a00 */
[----:B------:R-:W-:Y:S01]  /*2710*/  IMAD R9, R21, UR4, RZ ;  /* 0x0000000415097c24 */ /* 0x000fe2000f8e02ff */
[----:B------:R-:W-:-:S03]  /*2720*/  IADD3.X R3, R11, R3, R7, P1, !PT ;  /* 0x000000030b037210 */ /* 0x000fc60000ffe407 */
[C---:B------:R-:W-:Y:S02]  /*2730*/  IMAD R9, R20.reuse, UR5, R9 ;  /* 0x0000000514097c24 */ /* 0x040fe4000f8e0209 */
[----:B------:R-:W-:Y:S01]  /*2740*/  IMAD.WIDE.U32 R102, R20, UR4, R2 ;  /* 0x0000000414667c25 */ /* 0x000fe2000f8e0002 */
[----:B------:R-:W-:Y:S06]  /*2750*/  @P0 BRA `(.L_x_35) ;  /* 0x0000003c00d80947 */ /* 0x000fec0003800000 */
[----:B-----5:R-:W-:Y:S01]  /*2760*/  FSETP.NEU.AND P1, PT, R88, RZ, PT ;  /* 0x000000ff5800720b */ /* 0x020fe20003f2d000 */
[----:B------:R-:W-:Y:S01]  /*2770*/  IMAD.IADD R14, R95, 0x1, -R10 ;  /* 0x000000015f0e7824 */ /* 0x000fe200078e0a0a */
[----:B------:R-:W-:Y:S01]  /*2780*/  BSSY B0, `(.L_x_35) ;  /* 0x00003f3000007945 */ /* 0x000fe20003800000 */
[----:B------:R-:W-:Y:S02]  /*2790*/  IMAD.IADD R0, R98, 0x1, -R5 ;  /* 0x0000000162007824 */ /* 0x000fe400078e0a05 */
[----:B------:R-:W-:Y:S01]  /*27a0*/  IMAD.IADD R111, R103, 0x1, R9 ;  /* 0x00000001676f7824 */ /* 0x000fe200078e0209 */
[----:B------:R-:W-:-:S04]  /*27b0*/  ISETP.GT.AND P0, PT, R14, RZ, PT ;  /* 0x000000ff0e00720c */ /* 0x000fc80003f04270 */
[----:B------:R-:W-:-:S03]  /*27c0*/  ISETP.GT.AND P2, PT, R0, RZ, P0 ;  /* 0x000000ff0000720c */ /* 0x000fc60000744270 */
[----:B------:R-:W-:Y:S10]  /*27d0*/  @!P1 BRA `(.L_x_36) ;  /* 0x0000002c001c9947 */ /* 0x000ff40003800000 */
[----:B------:R-:W0:Y:S01]  /*27e0*/  LDC.64 R104, c[0x0][0x5b8] ;  /* 0x00016e00ff687b82 */ /* 0x000e220000000a00 */
[----:B------:R-:W-:-:S07]  /*27f0*/  ULDC.64 UR4, c[0x0][0x5c0] ;  /* 0x0001700000047ab9 */ /* 0x000fce0000000a00 */
[----:B------:R-:W1:Y:S08]  /*2800*/  LDC.64 R106, c[0x0][0x5b0] ;  /* 0x00016c00ff6a7b82 */ /* 0x000e700000000a00 */
[----:B------:R-:W2:Y:S01]  /*2810*/  LDC.64 R108, c[0x0][0x5a8] ;  /* 0x00016a00ff6c7b82 */ /* 0x000ea20000000a00 */
[-C--:B0-----:R-:W-:Y:S02]  /*2820*/  IMAD R4, R13, R104.reuse, RZ ;  /* 0x000000680d047224 */ /* 0x081fe400078e02ff */
[----:B------:R-:W-:-:S04]  /*2830*/  IMAD.WIDE.U32 R2, R19, R104, R92 ;  /* 0x0000006813027225 */ /* 0x000fc800078e005c */
[----:B------:R-:W-:Y:S01]  /*2840*/  IMAD R103, R19, R105, R4 ;  /* 0x0000006913677224 */ /* 0x000fe200078e0204 */
[----:B------:R-:W-:Y:S01]  /*2850*/  IADD3 R4, P1, R10, R2, RZ ;  /* 0x000000020a047210 */ /* 0x000fe20007f3e0ff */
[----:B-1----:R-:W-:-:S03]  /*2860*/  IMAD R2, R21, R106, RZ ;  /* 0x0000006a15027224 */ /* 0x002fc600078e02ff */
[----:B------:R-:W-:Y:S01]  /*2870*/  IADD3.X R5, R11, R3, R103, P1, !PT ;  /* 0x000000030b057210 */ /* 0x000fe20000ffe467 */
[C---:B------:R-:W-:Y:S02]  /*2880*/  IMAD R21, R20.reuse, R107, R2 ;  /* 0x0000006b14157224 */ /* 0x040fe400078e0202 */
[----:B------:R-:W-:-:S04]  /*2890*/  IMAD.WIDE.U32 R2, R20, R106, R4 ;  /* 0x0000006a14027225 */ /* 0x000fc800078e0004 */
[----:B------:R-:W-:Y:S01]  /*28a0*/  IMAD.IADD R3, R3, 0x1, R21 ;  /* 0x0000000103037824 */ /* 0x000fe200078e0215 */
[----:B--2---:R-:W-:-:S04]  /*28b0*/  LEA R8, P1, R2, R108, 0x2 ;  /* 0x0000006c02087211 */ /* 0x004fc800078210ff */
[----:B------:R-:W-:-:S05]  /*28c0*/  LEA.HI.X R9, R2, R109, R3, 0x2, P1 ;  /* 0x0000006d02097211 */ /* 0x000fca00008f1403 */
[----:B------:R0:W2:Y:S01]  /*28d0*/  @P2 LDG.E.LTC128B R15, desc[UR54][R8.64] ;  /* 0x00000036080f2981 */ /* 0x0000a2000c1e1920 */
[----:B------:R-:W-:Y:S01]  /*28e0*/  IMAD.WIDE.U32 R2, R20, R106, R10 ;  /* 0x0000006a14027225 */ /* 0x000fe200078e000a */
[----:B------:R-:W-:Y:S01]  /*28f0*/  LEA R6, P3, R102, UR4, 0x2 ;  /* 0x0000000466067c11 */ /* 0x000fe2000f8610ff */
[----:B------:R-:W-:Y:S01]  /*2900*/  BSSY B1, `(.L_x_37) ;  /* 0x0000014000017945 */ /* 0x000fe20003800000 */
[----:B------:R-:W-:-:S04]  /*2910*/  IADD3 R12, P1, R92, R2, RZ ;  /* 0x000000025c0c7210 */ /* 0x000fc80007f3e0ff */
[----:B------:R-:W-:Y:S01]  /*2920*/  IADD3.X R13, R93, R21, R3, P1, !PT ;  /* 0x000000155d0d7210 */ /* 0x000fe20000ffe403 */
[----:B0-----:R-:W-:Y:S01]  /*2930*/  IMAD.SHL.U32 R8, R106, 0x8, RZ ;  /* 0x000000086a087824 */ /* 0x001fe200078e00ff */
[----:B------:R-:W-:Y:S02]  /*2940*/  ISETP.GT.AND P1, PT, R14, 0x1, PT ;  /* 0x000000010e00780c */ /* 0x000fe40003f24270 */
[----:B------:R-:W-:Y:S01]  /*2950*/  SHF.L.U64.HI R9, R106, 0x3, R107 ;  /* 0x000000036a097819 */ /* 0x000fe2000001026b */
[----:B------:R-:W-:-:S04]  /*2960*/  IMAD.WIDE.U32 R12, R19, R104, R12 ;  /* 0x00000068130c7225 */ /* 0x000fc800078e000c */
[----:B------:R-:W-:Y:S01]  /*2970*/  IMAD.IADD R3, R103, 0x1, R13 ;  /* 0x0000000167037824 */ /* 0x000fe200078e020d */
[----:B------:R-:W-:Y:S01]  /*2980*/  LEA R2, P4, R12, R108, 0x2 ;  /* 0x0000006c0c027211 */ /* 0x000fe200078810ff */
[----:B------:R-:W-:-:S03]  /*2990*/  IMAD.WIDE.U32 R8, R20, R106, R8 ;  /* 0x0000006a14087225 */ /* 0x000fc600078e0008 */
[----:B------:R-:W-:Y:S02]  /*29a0*/  LEA.HI.X R3, R12, R109, R3, 0x2, P4 ;  /* 0x0000006d0c037211 */ /* 0x000fe400020f1403 */
[----:B--2---:R-:W-:-:S05]  /*29b0*/  LOP3.LUT R7, R15, 0xffffe000, RZ, 0xc0, !PT ;  /* 0xffffe0000f077812 */ /* 0x004fca00078ec0ff */
[----:B------:R-:W-:-:S04]  /*29c0*/  FMUL R7, R7, R88 ;  /* 0x0000005807077220 */ /* 0x000fc80000400000 */
[----:B------:R-:W-:Y:S01]  /*29d0*/  FFMA R105, R24, R23, R7 ;  /* 0x0000001718697223 */ /* 0x000fe20000000007 */
[----:B------:R-:W-:Y:S02]  /*29e0*/  LEA.HI.X R7, R102, UR5, R111, 0x2, P3 ;  /* 0x0000000566077c11 */ /* 0x000fe400098f146f */
[----:B------:R-:W-:Y:S02]  /*29f0*/  ISETP.GT.AND P3, PT, R0, RZ, P1 ;  /* 0x000000ff0000720c */ /* 0x000fe40000f64270 */
[----:B------:R-:W-:-:S05]  /*2a00*/  F2FP.TF32.F32.PACK_B R105, R105 ;  /* 0x00000069ff69723e */ /* 0x000fca00024050ff */
[----:B------:R0:W-:Y:S06]  /*2a10*/  @P2 STG.E desc[UR54][R6.64], R105 ;  /* 0x0000006906002986 */ /* 0x0001ec000c101936 */
[----:B------:R-:W-:Y:S05]  /*2a20*/  @!P3 BRA `(.L_x_38) ;  /* 0x000000000004b947 */ /* 0x000fea0003800000 */
[----:B------:R1:W5:Y:S02]  /*2a30*/  LDG.E.LTC128B R15, desc[UR54][R2.64+0x4] ;  /* 0x00000436020f7981 */ /* 0x000364000c1e1920 */
.L_x_38:
[----:B------:R-:W-:Y:S05]  /*2a40*/  BSYNC B1 ;  /* 0x0000000000017941 */ /* 0x000fea0003800000 */
.L_x_37:
[----:B-----5:R-:W-:Y:S01]  /*2a50*/  LOP3.LUT R13, R15, 0xffffe000, RZ, 0xc0, !PT ;  /* 0xffffe0000f0d7812 */ /* 0x020fe200078ec0ff */
[----:B------:R-:W-:Y:S01]  /*2a60*/  IMAD.IADD R21, R21, 0x1, R9 ;  /* 0x0000000115157824 */ /* 0x000fe200078e0209 */
[----:B------:R-:W-:Y:S02]  /*2a70*/  IADD3 R9, P2, R4, R8, RZ ;  /* 0x0000000804097210 */ /* 0x000fe40007f5e0ff */
[----:B------:R-:W-:Y:S01]  /*2a80*/  ISETP.GT.AND P0, PT, R0, 0x8, P0 ;  /* 0x000000080000780c */ /* 0x000fe20000704270 */
[----:B------:R-:W-:Y:S02]  /*2a90*/  FMUL R4, R13, R88 ;  /* 0x000000580d047220 */ /* 0x000fe40000400000 */
[----:B------:R-:W-:Y:S01]  /*2aa0*/  IMAD.X R18, R21, 0x1, R5, P2 ;  /* 0x0000000115127824 */ /* 0x000fe200010e0605 */
[----:B------:R-:W-:Y:S01]  /*2ab0*/  LEA R12, P2, R9, R108, 0x2 ;  /* 0x0000006c090c7211 */ /* 0x000fe200078410ff */
[----:B------:R-:W-:Y:S01]  /*2ac0*/  FFMA R25, R25, R23, R4 ;  /* 0x0000001719197223 */ /* 0x000fe20000000004 */
[----:B------:R-:W-:-:S02]  /*2ad0*/  @P3 IMAD.MOV.U32 R4, RZ, RZ, R6 ;  /* 0x000000ffff043224 */ /* 0x000fc400078e0006 */
[----:B------:R-:W-:Y:S01]  /*2ae0*/  @P3 IMAD.MOV.U32 R5, RZ, RZ, R7 ;  /* 0x000000ffff053224 */ /* 0x000fe200078e0007 */
[----:B------:R-:W-:Y:S02]  /*2af0*/  LEA.HI.X R13, R9, R109, R18, 0x2, P2 ;  /* 0x0000006d090d7211 */ /* 0x000fe400010f1412 */
[----:B------:R-:W-:-:S05]  /*2b00*/  F2FP.TF32.F32.PACK_B R25, R25 ;  /* 0x00000019ff19723e */ /* 0x000fca00024050ff */
[----:B------:R2:W-:Y:S04]  /*2b10*/  @P3 STG.E desc[UR54][R4.64+0x4], R25 ;  /* 0x0000041904003986 */ /* 0x0005e8000c101936 */
[----:B------:R-:W3:Y:S01]  /*2b20*/  @P0 LDG.E.LTC128B R15, desc[UR54][R12.64] ;  /* 0x000000360c0f0981 */ /* 0x000ee2000c1e1920 */
[----:B------:R-:W-:Y:S01]  /*2b30*/  IADD3 R10, P2, P3, R92, R8, R10 ;  /* 0x000000085c0a7210 */ /* 0x000fe20007b5e00a */
[----:B------:R-:W-:Y:S01]  /*2b40*/  BSSY B1, `(.L_x_39) ;  /* 0x0000011000017945 */ /* 0x000fe20003800000 */
[----:B------:R-:W-:Y:S02]  /*2b50*/  ISETP.GT.AND P1, PT, R0, 0x8, P1 ;  /* 0x000000080000780c */ /* 0x000fe40000f24270 */
[----:B------:R-:W-:Y:S02]  /*2b60*/  IADD3.X R11, R93, R21, R11, P2, P3 ;  /* 0x000000155d0b7210 */ /* 0x000fe400017e640b */
[C---:B------:R-:W-:Y:S01]  /*2b70*/  LEA R8, P2, R94.reuse, R6, 0x2 ;  /* 0x000000065e087211 */ /* 0x040fe200078410ff */
[----:B------:R-:W-:Y:S01]  /*2b80*/  IMAD.WIDE.U32 R10, R19, R104, R10 ;  /* 0x00000068130a7225 */ /* 0x000fe200078e000a */
[----:B------:R-:W-:-:S03]  /*2b90*/  SHF.L.U64.HI R19, R94, 0x2, R89 ;  /* 0x000000025e137819 */ /* 0x000fc60000010259 */
[----:B------:R-:W-:Y:S01]  /*2ba0*/  IMAD.IADD R11, R103, 0x1, R11 ;  /* 0x00000001670b7824 */ /* 0x000fe200078e020b */
[----:B--2---:R-:W-:-:S04]  /*2bb0*/  LEA R4, P3, R10, R108, 0x2 ;  /* 0x0000006c0a047211 */ /* 0x004fc800078610ff */
[----:B------:R-:W-:Y:S02]  /*2bc0*/  LEA.HI.X R5, R10, R109, R11, 0x2, P3 ;  /* 0x0000006d0a057211 */ /* 0x000fe400018f140b */
[----:B---3--:R-:W-:-:S05]  /*2bd0*/  LOP3.LUT R9, R15, 0xffffe000, RZ, 0xc0, !PT ;  /* 0xffffe0000f097812 */ /* 0x008fca00078ec0ff */
[----:B------:R-:W-:-:S04]  /*2be0*/  FMUL R9, R9, R88 ;  /* 0x0000005809097220 */ /* 0x000fc80000400000 */
[----:B------:R-:W-:Y:S01]  /*2bf0*/  FFMA R21, R26, R23, R9 ;  /* 0x000000171a157223 */ /* 0x000fe20000000009 */
[----:B------:R-:W-:-:S04]  /*2c00*/  IMAD.X R9, R19, 0x1, R7, P2 ;  /* 0x0000000113097824 */ /* 0x000fc800010e0607 */
[----:B------:R-:W-:-:S05]  /*2c10*/  F2FP.TF32.F32.PACK_B R21, R21 ;  /* 0x00000015ff15723e */ /* 0x000fca00024050ff */
[----:B------:R2:W-:Y:S01]  /*2c20*/  @P0 STG.E desc[UR54][R8.64], R21 ;  /* 0x0000001508000986 */ /* 0x0005e2000c101936 */
[----:B------:R-:W-:Y:S05]  /*2c30*/  @!P1 BRA `(.L_x_40) ;  /* 0x0000000000049947 */ /* 0x000fea0003800000 */
[----:B------:R3:W5:Y:S02]  /*2c40*/  LDG.E.LTC128B R15, desc[UR54][R4.64+0x4] ;  /* 0x00000436040f7981 */ /* 0x000764000c1e1920 */
.L_x_40:
[----:B------:R-:W-:Y:S05]  /*2c50*/  BSYNC B1 ;  /* 0x0000000000017941 */ /* 0x000fea0003800000 */
.L_x_39:
[----:B-----5:R-:W-:Y:S01]  /*2c60*/  LOP3.LUT R11, R15, 0xffffe000, RZ, 0xc0, !PT ;  /* 0xffffe0000f0b7812 */ /* 0x020fe200078ec0ff */
[----:B------:R-:W-:Y:S01]  /*2c70*/  BSSY B1, `(.L_x_41) ;  /* 0x0000009000017945 */ /* 0x000fe20003800000 */
[----:B------:R-:W-:-:S03]  /*2c80*/  ISETP.GT.AND P0, PT, R14, 0x8, PT ;  /* 0x000000080e00780c */ /* 0x000fc60003f04270 */
[----:B------:R-:W-:Y:S01]  /*2c90*/  FMUL R10, R11, R88 ;  /* 0x000000580b0a7220 */ /* 0x000fe20000400000 */
[----:B------:R-:W-:-:S03]  /*2ca0*/  ISETP.GT.AND P2, PT, R0, RZ, P0 ;  /* 0x000000ff0000720c */ /* 0x000fc60000744270 */
[----:B------:R-:W-:-:S05]  /*2cb0*/  FFMA R27, R27, R23, R10 ;  /* 0x000000171b1b7223 */ /* 0x000fca000000000a */
[----:B------:R-:W-:-:S05]  /*2cc0*/  F2FP.TF32.F32.PACK_B R27, R27 ;  /* 0x0000001bff1b723e */ /* 0x000fca00024050ff */
[----:B------:R4:W-:Y:S01]  /*2cd0*/  @P1 STG.E desc[UR54][R8.64+0x4], R27 ;  /* 0x0000041b08001986 */ /* 0x0009e2000c101936 */
[----:B------:R-:W-:Y:S05]  /*2ce0*/  @!P2 BRA `(.L_x_42) ;  /* 0x000000000004a947 */ /* 0x000fea0003800000 */
[----:B------:R0:W5:Y:S02]  /*2cf0*/  LDG.E.LTC128B R15, desc[UR54][R2.64+0x20] ;  /* 0x00002036020f7981 */ /* 0x000164000c1e1920 */
.L_x_42:
[----:B------:R-:W-:Y:S05]  /*2d00*/  BSYNC B1 ;  /* 0x0000000000017941 */ /* 0x000fea0003800000 */
.L_x_41:
        /* <DEDUP_REMOVED lines=10> */
.L_x_44:
[----:B------:R-:W-:Y:S05]  /*2db0*/  BSYNC B1 ;  /* 0x0000000000017941 */ /* 0x000fea0003800000 */
.L_x_43:
[----:B0----5:R-:W-:Y:S01]  /*2dc0*/  LOP3.LUT R11, R15, 0xffffe000, RZ, 0xc0, !PT ;  /* 0xffffe0000f0b7812 */ /* 0x021fe200078ec0ff */
[----:B------:R-:W-:Y:S01]  /*2dd0*/  BSSY B1, `(.L_x_45) ;  /* 0x0000008000017945 */ /* 0x000fe20003800000 */
[----:B------:R-:W-:-:S03]  /*2de0*/  ISETP.GT.AND P0, PT, R0, 0x8, P0 ;  /* 0x000000080000780c */ /* 0x000fc60000704270 */
[----:B------:R-:W-:-:S04]  /*2df0*/  FMUL R10, R11, R88 ;  /* 0x000000580b0a7220 */ /* 0x000fc80000400000 */
[----:B------:R-:W-:-:S05]  /*2e00*/  FFMA R29, R29, R23, R10 ;  /* 0x000000171d1d7223 */ /* 0x000fca000000000a */
[----:B------:R-:W-:-:S05]  /*2e10*/  F2FP.TF32.F32.PACK_B R29, R29 ;  /* 0x0000001dff1d723e */ /* 0x000fca00024050ff */
[----:B------:R0:W-:Y:S01]  /*2e20*/  @P3 STG.E desc[UR54][R6.64+0x24], R29 ;  /* 0x0000241d06003986 */ /* 0x0001e2000c101936 */
[----:B------:R-:W-:Y:S05]  /*2e30*/  @!P0 BRA `(.L_x_46) ;  /* 0x0000000000048947 */ /* 0x000fea0003800000 */
[----:B------:R0:W5:Y:S02]  /*2e40*/  LDG.E.LTC128B R15, desc[UR54][R4.64+0x20] ;  /* 0x00002036040f7981 */ /* 0x000164000c1e1920 */
.L_x_46:
[----:B------:R-:W-:Y:S05]  /*2e50*/  BSYNC B1 ;  /* 0x0000000000017941 */ /* 0x000fea0003800000 */
.L_x_45:
[----:B-----5:R-:W-:Y:S01]  /*2e60*/  LOP3.LUT R11, R15, 0xffffe000, RZ, 0xc0, !PT ;  /* 0xffffe0000f0b7812 */ /* 0x020fe200078ec0ff */
        /* <DEDUP_REMOVED lines=8> */
.L_x_48:
[----:B------:R-:W-:Y:S05]  /*2ef0*/  BSYNC B1 ;  /* 0x0000000000017941 */ /* 0x000fea0003800000 */
.L_x_47:
[----:B0----5:R-:W-:Y:S01]  /*2f00*/  LOP3.LUT R11, R15, 0xffffe000, RZ, 0xc0, !PT ;  /* 0xffffe0000f0b7812 */ /* 0x021fe200078ec0ff */
        /* <DEDUP_REMOVED lines=9> */
.L_x_50:
[----:B------:R-:W-:Y:S05]  /*2fa0*/  BSYNC B1 ;  /* 0x0000000000017941 */ /* 0x000fea0003800000 */
.L_x_49:
        /* <DEDUP_REMOVED lines=10> */
.L_x_52:
[----:B------:R-:W-:Y:S05]  /*3050*/  BSYNC B1 ;  /* 0x0000000000017941 */ /* 0x000fea0003800000 */
.L_x_51:
        /* <DEDUP_REMOVED lines=9> */
.L_x_54:
[----:B------:R-:W-:Y:S05]  /*30f0*/  BSYNC B1 ;  /* 0x0000000000017941 */ /* 0x000fea0003800000 */
.L_x_53:
        /* <DEDUP_REMOVED lines=9> */
.L_x_56:
[----:B------:R-:W-:Y:S05]  /*3190*/  BSYNC B1 ;  /* 0x0000000000017941 */ /* 0x000fea0003800000 */
.L_x_55:
        /* <DEDUP_REMOVED lines=10> */
.L_x_58:
[----:B------:R-:W-:Y:S05]  /*3240*/  BSYNC B1 ;  /* 0x0000000000017941 */ /* 0x000fea0003800000 */
.L_x_57:
        /* <DEDUP_REMOVED lines=10> */
.L_x_60:
[----:B------:R-:W-:Y:S05]  /*32f0*/  BSYNC B1 ;  /* 0x0000000000017941 */ /* 0x000fea0003800000 */
.L_x_59:
        /* <DEDUP_REMOVED lines=9> */
.L_x_62:
[----:B------:R-:W-:Y:S05]  /*3390*/  BSYNC B1 ;  /* 0x0000000000017941 */ /* 0x000fea0003800000 */
.L_x_61:
        /* <DEDUP_REMOVED lines=9> */
.L_x_64:
[----:B------:R-:W-:Y:S05]  /*3430*/  BSYNC B1 ;  /* 0x0000000000017941 */ /* 0x000fea0003800000 */
.L_x_63:
        /* <DEDUP_REMOVED lines=10> */
.L_x_66:
[----:B------:R-:W-:Y:S05]  /*34e0*/  BSYNC B1 ;  /* 0x0000000000017941 */ /* 0x000fea0003800000 */
.L_x_65:
        /* <DEDUP_REMOVED lines=10> */
.L_x_68:
[----:B------:R-:W-:Y:S05]  /*3590*/  BSYNC B1 ;  /* 0x0000000000017941 */ /* 0x000fea0003800000 */
.L_x_67:
        /* <DEDUP_REMOVED lines=9> */
.L_x_70:
[----:B------:R-:W-:Y:S05]  /*3630*/  BSYNC B1 ;  /* 0x0000000000017941 */ /* 0x000fea0003800000 */
.L_x_69:
        /* <DEDUP_REMOVED lines=9> */
.L_x_72:
[----:B------:R-:W-:Y:S05]  /*36d0*/  BSYNC B1 ;  /* 0x0000000000017941 */ /* 0x000fea0003800000 */
.L_x_71:
        /* <DEDUP_REMOVED lines=10> */
.L_x_74:
[----:B------:R-:W-:Y:S05]  /*3780*/  BSYNC B1 ;  /* 0x0000000000017941 */ /* 0x000fea0003800000 */
.L_x_73:
        /* <DEDUP_REMOVED lines=10> */
.L_x_76:
[----:B------:R-:W-:Y:S05]  /*3830*/  BSYNC B1 ;  /* 0x0000000000017941 */ /* 0x000fea0003800000 */
.L_x_75:
        /* <DEDUP_REMOVED lines=9> */
.L_x_78:
[----:B------:R-:W-:Y:S05]  /*38d0*/  BSYNC B1 ;  /* 0x0000000000017941 */ /* 0x000fea0003800000 */
.L_x_77:
        /* <DEDUP_REMOVED lines=9> */
.L_x_80:
[----:B------:R-:W-:Y:S05]  /*3970*/  BSYNC B1 ;  /* 0x0000000000017941 */ /* 0x000fea0003800000 */
.L_x_79:
        /* <DEDUP_REMOVED lines=10> */
.L_x_82:
[----:B------:R-:W-:Y:S05]  /*3a20*/  BSYNC B1 ;  /* 0x0000000000017941 */ /* 0x000fea0003800000 */
.L_x_81:
        /* <DEDUP_REMOVED lines=10> */
.L_x_84:
[----:B------:R-:W-:Y:S05]  /*3ad0*/  BSYNC B1 ;  /* 0x0000000000017941 */ /* 0x000fea0003800000 */
.L_x_83:
        /* <DEDUP_REMOVED lines=9> */
.L_x_86:
[----:B------:R-:W-:Y:S05]  /*3b70*/  BSYNC B1 ;  /* 0x0000000000017941 */ /* 0x000fea0003800000 */
.L_x_85:
        /* <DEDUP_REMOVED lines=9> */
.L_x_88:
[----:B------:R-:W-:Y:S05]  /*3c10*/  BSYNC B1 ;  /* 0x0000000000017941 */ /* 0x000fea0003800000 */
.L_x_87:
        /* <DEDUP_REMOVED lines=10> */
.L_x_90:
[----:B------:R-:W-:Y:S05]  /*3cc0*/  BSYNC B1 ;  /* 0x0000000000017941 */ /* 0x000fea0003800000 */
.L_x_89:
        /* <DEDUP_REMOVED lines=10> */
.L_x_92:
[----:B------:R-:W-:Y:S05]  /*3d70*/  BSYNC B1 ;  /* 0x0000000000017941 */ /* 0x000fea0003800000 */
.L_x_91:
        /* <DEDUP_REMOVED lines=9> */
.L_x_94:
[----:B------:R-:W-:Y:S05]  /*3e10*/  BSYNC B1 ;  /* 0x0000000000017941 */ /* 0x000fea0003800000 */
.L_x_93:
        /* <DEDUP_REMOVED lines=9> */
.L_x_96:
[----:B------:R-:W-:Y:S05]  /*3eb0*/  BSYNC B1 ;  /* 0x0000000000017941 */ /* 0x000fea0003800000 */
.L_x_95:
        /* <DEDUP_REMOVED lines=10> */
.L_x_98:
[----:B------:R-:W-:Y:S05]  /*3f60*/  BSYNC B1 ;  /* 0x0000000000017941 */ /* 0x000fea0003800000 */
.L_x_97:
        /* <DEDUP_REMOVED lines=10> */
.L_x_100:
[----:B------:R-:W-:Y:S05]  /*4010*/  BSYNC B1 ;  /* 0x0000000000017941 */ /* 0x000fea0003800000 */
.L_x_99:
        /* <DEDUP_REMOVED lines=9> */
.L_x_102:
[----:B------:R-:W-:Y:S05]  /*40b0*/  BSYNC B1 ;  /* 0x0000000000017941 */ /* 0x000fea0003800000 */
.L_x_101:
        /* <DEDUP_REMOVED lines=9> */
.L_x_104:
[----:B------:R-:W-:Y:S05]  /*4150*/  BSYNC B1 ;  /* 0x0000000000017941 */ /* 0x000fea0003800000 */
.L_x_103:
        /* <DEDUP_REMOVED lines=10> */
.L_x_106:
[----:B------:R-:W-:Y:S05]  /*4200*/  BSYNC B1 ;  /* 0x0000000000017941 */ /* 0x000fea0003800000 */
.L_x_105:
        /* <DEDUP_REMOVED lines=10> */
.L_x_108:
[----:B------:R-:W-:Y:S05]  /*42b0*/  BSYNC B1 ;  /* 0x0000000000017941 */ /* 0x000fea0003800000 */
.L_x_107:
        /* <DEDUP_REMOVED lines=9> */
.L_x_110:
[----:B------:R-:W-:Y:S05]  /*4350*/  BSYNC B1 ;  /* 0x0000000000017941 */ /* 0x000fea0003800000 */
.L_x_109:
        /* <DEDUP_REMOVED lines=9> */
.L_x_112:
[----:B------:R-:W-:Y:S05]  /*43f0*/  BSYNC B1 ;  /* 0x0000000000017941 */ /* 0x000fea0003800000 */
.L_x_111:
        /* <DEDUP_REMOVED lines=10> */
.L_x_114:
[----:B------:R-:W-:Y:S05]  /*44a0*/  BSYNC B1 ;  /* 0x0000000000017941 */ /* 0x000fea0003800000 */
.L_x_113:
        /* <DEDUP_REMOVED lines=10> */
.L_x_116:
[----:B------:R-:W-:Y:S05]  /*4550*/  BSYNC B1 ;  /* 0x0000000000017941 */ /* 0x000fea0003800000 */
.L_x_115:
        /* <DEDUP_REMOVED lines=9> */
.L_x_118:
[----:B------:R-:W-:Y:S05]  /*45f0*/  BSYNC B1 ;  /* 0x0000000000017941 */ /* 0x000fea0003800000 */
.L_x_117:
        /* <DEDUP_REMOVED lines=9> */
.L_x_120:
[----:B------:R-:W-:Y:S05]  /*4690*/  BSYNC B1 ;  /* 0x0000000000017941 */ /* 0x000fea0003800000 */
.L_x_119:
        /* <DEDUP_REMOVED lines=10> */
.L_x_122:
[----:B------:R-:W-:Y:S05]  /*4740*/  BSYNC B1 ;  /* 0x0000000000017941 */ /* 0x000fea0003800000 */
.L_x_121:
        /* <DEDUP_REMOVED lines=10> */
.L_x_124:
[----:B------:R-:W-:Y:S05]  /*47f0*/  BSYNC B1 ;  /* 0x0000000000017941 */ /* 0x000fea0003800000 */
.L_x_123:
        /* <DEDUP_REMOVED lines=9> */
.L_x_126:
[----:B------:R-:W-:Y:S05]  /*4890*/  BSYNC B1 ;  /* 0x0000000000017941 */ /* 0x000fea0003800000 */
.L_x_125:
        /* <DEDUP_REMOVED lines=9> */
.L_x_128:
[----:B------:R-:W-:Y:S05]  /*4930*/  BSYNC B1 ;  /* 0x0000000000017941 */ /* 0x000fea0003800000 */
.L_x_127:
        /* <DEDUP_REMOVED lines=10> */
.L_x_130:
[----:B------:R-:W-:Y:S05]  /*49e0*/  BSYNC B1 ;  /* 0x0000000000017941 */ /* 0x000fea0003800000 */
.L_x_129:
        /* <DEDUP_REMOVED lines=10> */
.L_x_132:
[----:B------:R-:W-:Y:S05]  /*4a90*/  BSYNC B1 ;  /* 0x0000000000017941 */ /* 0x000fea0003800000 */
.L_x_131:
        /* <DEDUP_REMOVED lines=9> */
.L_x_134:
[----:B------:R-:W-:Y:S05]  /*4b30*/  BSYNC B1 ;  /* 0x0000000000017941 */ /* 0x000fea0003800000 */
.L_x_133:
        /* <DEDUP_REMOVED lines=9> */
.L_x_136:
[----:B------:R-:W-:Y:S05]  /*4bd0*/  BSYNC B1 ;  /* 0x0000000000017941 */ /* 0x000fea0003800000 */
.L_x_135:
        /* <DEDUP_REMOVED lines=10> */
.L_x_138:
[----:B------:R-:W-:Y:S05]  /*4c80*/  BSYNC B1 ;  /* 0x0000000000017941 */ /* 0x000fea0003800000 */
.L_x_137:
        /* <DEDUP_REMOVED lines=10> */
.L_x_140:
[----:B------:R-:W-:Y:S05]  /*4d30*/  BSYNC B1 ;  /* 0x0000000000017941 */ /* 0x000fea0003800000 */
.L_x_139:
        /* <DEDUP_REMOVED lines=9> */
.L_x_142:
[----:B------:R-:W-:Y:S05]  /*4dd0*/  BSYNC B1 ;  /* 0x0000000000017941 */ /* 0x000fea0003800000 */
.L_x_141:
        /* <DEDUP_REMOVED lines=9> */
.L_x_144:
[----:B------:R-:W-:Y:S05]  /*4e70*/  BSYNC B1 ;  /* 0x0000000000017941 */ /* 0x000fea0003800000 */
.L_x_143:
        /* <DEDUP_REMOVED lines=10> */
.L_x_146:
[----:B------:R-:W-:Y:S05]  /*4f20*/  BSYNC B1 ;  /* 0x0000000000017941 */ /* 0x000fea0003800000 */
.L_x_145:
        /* <DEDUP_REMOVED lines=10> */
.L_x_148:
[----:B------:R-:W-:Y:S05]  /*4fd0*/  BSYNC B1 ;  /* 0x0000000000017941 */ /* 0x000fea0003800000 */
.L_x_147:
        /* <DEDUP_REMOVED lines=9> */
.L_x_150:
[----:B------:R-:W-:Y:S05]  /*5070*/  BSYNC B1 ;  /* 0x0000000000017941 */ /* 0x000fea0003800000 */
.L_x_149:
        /* <DEDUP_REMOVED lines=9> */
.L_x_152:
[----:B------:R-:W-:Y:S05]  /*5110*/  BSYNC B1 ;  /* 0x0000000000017941 */ /* 0x000fea0003800000 */
.L_x_151:
        /* <DEDUP_REMOVED lines=10> */
.L_x_154:
[----:B------:R-:W-:Y:S05]  /*51c0*/  BSYNC B1 ;  /* 0x0000000000017941 */ /* 0x000fea0003800000 */
.L_x_153:
        /* <DEDUP_REMOVED lines=10> */
.L_x_156:
[----:B------:R-:W-:Y:S05]  /*5270*/  BSYNC B1 ;  /* 0x0000000000017941 */ /* 0x000fea0003800000 */
.L_x_155:
[----:B01---5:R-:W-:Y:S01]  /*5280*/  LOP3.LUT R3, R15, 0xffffe000, RZ, 0xc0, !PT ;  /* 0xffffe0000f037812 */ /* 0x023fe200078ec0ff */
        /* <DEDUP_REMOVED lines=8> */
.L_x_158:
[----:B------:R-:W-:Y:S05]  /*5310*/  BSYNC B1 ;  /* 0x0000000000017941 */ /* 0x000fea0003800000 */
.L_x_157:
[----:B-----5:R-:W-:Y:S01]  /*5320*/  LOP3.LUT R3, R15, 0xffffe000, RZ, 0xc0, !PT ;  /* 0xffffe0000f037812 */ /* 0x020fe200078ec0ff */
[----:B------:R-:W-:Y:S01]  /*5330*/  @P0 IMAD.MOV.U32 R2, RZ, RZ, R8 ;  /* 0x000000ffff020224 */ /* 0x000fe200078e0008 */
[----:B------:R-:W-:Y:S01]  /*5340*/  ISETP.GT.AND P1, PT, R0, 0x8, P1 ;  /* 0x000000080000780c */ /* 0x000fe20000f24270 */
[----:B------:R-:W-:Y:S02]  /*5350*/  BSSY B1, `(.L_x_159) ;  /* 0x0000008000017945 */ /* 0x000fe40003800000 */
[----:B------:R-:W-:-:S04]  /*5360*/  FMUL R3, R3, R88 ;  /* 0x0000005803037220 */ /* 0x000fc80000400000 */
[----:B0-----:R-:W-:Y:S01]  /*5370*/  FFMA R7, R86, R23, R3 ;  /* 0x0000001756077223 */ /* 0x001fe20000000003 */
[----:B------:R-:W-:-:S04]  /*5380*/  @P0 IMAD.MOV.U32 R3, RZ, RZ, R9 ;  /* 0x000000ffff030224 */ /* 0x000fc800078e0009 */
[----:B------:R-:W-:-:S05]  /*5390*/  F2FP.TF32.F32.PACK_B R7, R7 ;  /* 0x00000007ff07723e */ /* 0x000fca00024050ff */
[----:B------:R0:W-:Y:S01]  /*53a0*/  @P0 STG.E desc[UR54][R2.64+0x1e0], R7 ;  /* 0x0001e00702000986 */ /* 0x0001e2000c101936 */
[----:B------:R-:W-:Y:S05]  /*53b0*/  @!P1 BRA `(.L_x_160) ;  /* 0x0000000000049947 */ /* 0x000fea0003800000 */
[----:B------:R0:W5:Y:S02]  /*53c0*/  LDG.E.LTC128B R15, desc[UR54][R4.64+0x1e4] ;  /* 0x0001e436040f7981 */ /* 0x000164000c1e1920 */
.L_x_160:
[----:B------:R-:W-:Y:S05]  /*53d0*/  BSYNC B1 ;  /* 0x0000000000017941 */ /* 0x000fea0003800000 */
.L_x_159:
[----:B------:R-:W-:Y:S05]  /*53e0*/  @!P1 BRA `(.L_x_161) ;  /* 0x0000001000b09947 */ /* 0x000fea0003800000 */
[----:B-----5:R-:W-:-:S05]  /*53f0*/  LOP3.LUT R15, R15, 0xffffe000, RZ, 0xc0, !PT ;  /* 0xffffe0000f0f7812 */ /* 0x020fca00078ec0ff */
[----:B------:R-:W-:-:S04]  /*5400*/  FMUL R0, R15, R88 ;  /* 0x000000580f007220 */ /* 0x000fc80000400000 */
[----:B------:R-:W-:-:S05]  /*5410*/  FFMA R87, R87, R23, R0 ;  /* 0x0000001757577223 */ /* 0x000fca0000000000 */
[----:B------:R-:W-:-:S05]  /*5420*/  F2FP.TF32.F32.PACK_B R87, R87 ;  /* 0x00000057ff57723e */ /* 0x000fca00024050ff */
[----:B------:R0:W-:Y:S01]  /*5430*/  STG.E desc[UR54][R8.64+0x1e4], R87 ;  /* 0x0001e45708007986 */ /* 0x0001e2000c101936 */
[----:B------:R-:W-:Y:S05]  /*5440*/  BRA `(.L_x_161) ;  /* 0x0000001000987947 */ /* 0x000fea0003800000 */
.L_x_36:
[----:B------:R-:W-:Y:S01]  /*5450*/  ISETP.GT.AND P4, PT, R14, 0x1, PT ;  /* 0x000000010e00780c */ /* 0x000fe20003f84270 */
[----:B------:R-:W-:Y:S01]  /*5460*/  ULDC.64 UR4, c[0x0][0x5c0] ;  /* 0x0001700000047ab9 */ /* 0x000fe20000000a00 */
[-C--:B------:R-:W-:Y:S01]  /*5470*/  FMUL R7, R24, R23.reuse ;  /* 0x0000001718077220 */ /* 0x080fe20000400000 */
[----:B------:R-:W-:Y:S01]  /*5480*/  LEA R2, P3, R102, UR4, 0x2 ;  /* 0x0000000466027c11 */ /* 0x000fe2000f8610ff */
[-C--:B------:R-:W-:Y:S01]  /*5490*/  FMUL R25, R25, R23.reuse ;  /* 0x0000001719197220 */ /* 0x080fe20000400000 */
[----:B------:R-:W-:Y:S01]  /*54a0*/  ISETP.GT.AND P1, PT, R0, RZ, P4 ;  /* 0x000000ff0000720c */ /* 0x000fe20002724270 */
[-C--:B------:R-:W-:Y:S01]  /*54b0*/  FMUL R9, R26, R23.reuse ;  /* 0x000000171a097220 */ /* 0x080fe20000400000 */
[----:B------:R-:W-:Y:S01]  /*54c0*/  LEA.HI.X R3, R102, UR5, R111, 0x2, P3 ;  /* 0x0000000566037c11 */ /* 0x000fe200098f146f */
[----:B------:R-:W-:Y:S01]  /*54d0*/  FMUL R27, R27, R23 ;  /* 0x000000171b1b7220 */ /* 0x000fe20000400000 */
[----:B------:R-:W-:Y:S01]  /*54e0*/  F2FP.TF32.F32.PACK_B R7, R7 ;  /* 0x00000007ff07723e */ /* 0x000fe200024050ff */
[----:B------:R-:W-:Y:S01]  /*54f0*/  FMUL R29, R29, R23 ;  /* 0x000000171d1d7220 */ /* 0x000fe20000400000 */
[----:B------:R-:W-:Y:S01]  /*5500*/  F2FP.TF32.F32.PACK_B R25, R25 ;  /* 0x00000019ff19723e */ /* 0x000fe200024050ff */
[-C--:B------:R-:W-:Y:S01]  /*5510*/  FMUL R31, R31, R23.reuse ;  /* 0x000000171f1f7220 */ /* 0x080fe20000400000 */
[C---:B------:R-:W-:Y:S01]  /*5520*/  SHF.L.U64.HI R5, R94.reuse, 0x2, R89 ;  /* 0x000000025e057819 */ /* 0x040fe20000010259 */
[----:B------:R0:W-:Y:S01]  /*5530*/  @P2 STG.E desc[UR54][R2.64], R7 ;  /* 0x0000000702002986 */ /* 0x0001e2000c101936 */
[----:B------:R-:W-:Y:S01]  /*5540*/  LEA R4, P3, R94, R2, 0x2 ;  /* 0x000000025e047211 */ /* 0x000fe200078610ff */
[-C--:B------:R-:W-:Y:S01]  /*5550*/  FMUL R11, R32, R23.reuse ;  /* 0x00000017200b7220 */ /* 0x080fe20000400000 */
[C---:B------:R-:W-:Y:S01]  /*5560*/  ISETP.GT.AND P2, PT, R14.reuse, 0x8, PT ;  /* 0x000000080e00780c */ /* 0x040fe20003f44270 */
[----:B------:R-:W-:Y:S01]  /*5570*/  @P1 STG.E desc[UR54][R2.64+0x4], R25 ;  /* 0x0000041902001986 */ /* 0x000fe2000c101936 */
[----:B------:R-:W-:Y:S01]  /*5580*/  ISETP.GT.AND P1, PT, R14, 0x9, PT ;  /* 0x000000090e00780c */ /* 0x000fe20003f24270 */
[----:B------:R-:W-:Y:S01]  /*5590*/  IMAD.X R5, R5, 0x1, R3, P3 ;  /* 0x0000000105057824 */ /* 0x000fe200018e0603 */
[C---:B------:R-:W-:Y:S01]  /*55a0*/  ISETP.GT.AND P0, PT, R0.reuse, 0x8, P0 ;  /* 0x000000080000780c */ /* 0x040fe20000704270 */
[-C--:B------:R-:W-:Y:S01]  /*55b0*/  FMUL R33, R33, R23.reuse ;  /* 0x0000001721217220 */ /* 0x080fe20000400000 */
[C---:B------:R-:W-:Y:S01]  /*55c0*/  ISETP.GT.AND P4, PT, R0.reuse, 0x8, P4 ;  /* 0x000000080000780c */ /* 0x040fe20002784270 */
[-C--:B------:R-:W-:Y:S01]  /*55d0*/  FMUL R35, R35, R23.reuse ;  /* 0x0000001723237220 */ /* 0x080fe20000400000 */
[----:B------:R-:W-:Y:S01]  /*55e0*/  ISETP.GT.AND P5, PT, R0, RZ, P2 ;  /* 0x000000ff0000720c */ /* 0x000fe200017a4270 */
[-C--:B0-----:R-:W-:Y:S01]  /*55f0*/  FMUL R7, R28, R23.reuse ;  /* 0x000000171c077220 */ /* 0x081fe20000400000 */
[----:B------:R-:W-:Y:S01]  /*5600*/  ISETP.GT.AND P3, PT, R0, RZ, P1 ;  /* 0x000000ff0000720c */ /* 0x000fe20000f64270 */
[----:B------:R-:W-:Y:S01]  /*5610*/  FMUL R37, R37, R23 ;  /* 0x0000001725257220 */ /* 0x000fe20000400000 */
[----:B------:R-:W-:Y:S01]  /*5620*/  F2FP.TF32.F32.PACK_B R9, R9 ;  /* 0x00000009ff09723e */ /* 0x000fe200024050ff */
[----:B------:R-:W-:Y:S01]  /*5630*/  FMUL R39, R39, R23 ;  /* 0x0000001727277220 */ /* 0x000fe20000400000 */
[----:B------:R-:W-:Y:S01]  /*5640*/  F2FP.TF32.F32.PACK_B R27, R27 ;  /* 0x0000001bff1b723e */ /* 0x000fe200024050ff */
[----:B------:R-:W-:Y:S01]  /*5650*/  FMUL R41, R41, R23 ;  /* 0x0000001729297220 */ /* 0x000fe20000400000 */
[----:B------:R-:W-:Y:S01]  /*5660*/  F2FP.TF32.F32.PACK_B R7, R7 ;  /* 0x00000007ff07723e */ /* 0x000fe200024050ff */
[----:B------:R0:W-:Y:S01]  /*5670*/  @P0 STG.E desc[UR54][R4.64], R9 ;  /* 0x0000000904000986 */ /* 0x0001e2000c101936 */
[----:B------:R-:W-:Y:S01]  /*5680*/  F2FP.TF32.F32.PACK_B R29, R29 ;  /* 0x0000001dff1d723e */ /* 0x000fe200024050ff */
[-C--:B------:R-:W-:Y:S01]  /*5690*/  FMUL R43, R43, R23.reuse ;  /* 0x000000172b2b7220 */ /* 0x080fe20000400000 */
[----:B------:R-:W-:Y:S01]  /*56a0*/  ISETP.GT.AND P0, PT, R14, 0x10, PT ;  /* 0x000000100e00780c */ /* 0x000fe20003f04270 */
[----:B------:R-:W-:Y:S01]  /*56b0*/  @P4 STG.E desc[UR54][R4.64+0x4], R27 ;  /* 0x0000041b04004986 */ /* 0x000fe2000c101936 */
[C---:B------:R-:W-:Y:S01]  /*56c0*/  ISETP.GT.AND P2, PT, R0.reuse, 0x8, P2 ;  /* 0x000000080000780c */ /* 0x040fe20001744270 */
[-C--:B------:R-:W-:Y:S01]  /*56d0*/  FMUL R45, R45, R23.reuse ;  /* 0x000000172d2d7220 */ /* 0x080fe20000400000 */
[C---:B------:R-:W-:Y:S01]  /*56e0*/  ISETP.GT.AND P1, PT, R0.reuse, 0x8, P1 ;  /* 0x000000080000780c */ /* 0x040fe20000f24270 */
[----:B------:R1:W-:Y:S01]  /*56f0*/  @P5 STG.E desc[UR54][R2.64+0x20], R7 ;  /* 0x0000200702005986 */ /* 0x0003e2000c101936 */
[----:B------:R-:W-:Y:S01]  /*5700*/  ISETP.GT.AND P5, PT, R0, RZ, P0 ;  /* 0x000000ff0000720c */ /* 0x000fe200007a4270 */
[----:B------:R-:W-:Y:S01]  /*5710*/  FMUL R47, R47, R23 ;  /* 0x000000172f2f7220 */ /* 0x000fe20000400000 */
[----:B------:R-:W-:Y:S01]  /*5720*/  F2FP.TF32.F32.PACK_B R31, R31 ;  /* 0x0000001fff1f723e */ /* 0x000fe200024050ff */
[----:B------:R-:W-:Y:S01]  /*5730*/  @P3 STG.E desc[UR54][R2.64+0x24], R29 ;  /* 0x0000241d02003986 */ /* 0x000fe2000c101936 */
[----:B------:R-:W-:Y:S01]  /*5740*/  ISETP.GT.AND P3, PT, R14, 0x11, PT ;  /* 0x000000110e00780c */ /* 0x000fe20003f64270 */
[----:B0-----:R-:W-:Y:S01]  /*5750*/  FMUL R9, R30, R23 ;  /* 0x000000171e097220 */ /* 0x001fe20000400000 */
[----:B------:R-:W-:Y:S01]  /*5760*/  F2FP.TF32.F32.PACK_B R11, R11 ;  /* 0x0000000bff0b723e */ /* 0x000fe200024050ff */
[-C--:B------:R-:W-:Y:S01]  /*5770*/  FMUL R49, R49, R23.reuse ;  /* 0x0000001731317220 */ /* 0x080fe20000400000 */
[----:B------:R-:W-:Y:S01]  /*5780*/  ISETP.GT.AND P4, PT, R0, RZ, P3 ;  /* 0x000000ff0000720c */ /* 0x000fe20001f84270 */
[----:B------:R-:W-:Y:S01]  /*5790*/  FMUL R51, R51, R23 ;  /* 0x0000001733337220 */ /* 0x000fe20000400000 */
[----:B------:R-:W-:Y:S01]  /*57a0*/  F2FP.TF32.F32.PACK_B R9, R9 ;  /* 0x00000009ff09723e */ /* 0x000fe200024050ff */
[----:B-1----:R-:W-:Y:S01]  /*57b0*/  FMUL R7, R34, R23 ;  /* 0x0000001722077220 */ /* 0x002fe20000400000 */
[----:B------:R-:W-:Y:S01]  /*57c0*/  F2FP.TF32.F32.PACK_B R33, R33 ;  /* 0x00000021ff21723e */ /* 0x000fe200024050ff */
[-C--:B------:R-:W-:Y:S01]  /*57d0*/  FMUL R53, R53, R23.reuse ;  /* 0x0000001735357220 */ /* 0x080fe20000400000 */
[----:B------:R-:W-:Y:S01]  /*57e0*/  ISETP.GT.AND P0, PT, R0, 0x8, P0 ;  /* 0x000000080000780c */ /* 0x000fe20000704270 */
[----:B------:R0:W-:Y:S01]  /*57f0*/  @P2 STG.E desc[UR54][R4.64+0x20], R9 ;  /* 0x0000200904002986 */ /* 0x0001e2000c101936 */
[C---:B------:R-:W-:Y:S01]  /*5800*/  ISETP.GT.AND P2, PT, R14.reuse, 0x19, PT ;  /* 0x000000190e00780c */ /* 0x040fe20003f44270 */
[----:B------:R-:W-:Y:S01]  /*5810*/  FMUL R55, R55, R23 ;  /* 0x0000001737377220 */ /* 0x000fe20000400000 */
[----:B------:R-:W-:Y:S01]  /*5820*/  F2FP.TF32.F32.PACK_B R7, R7 ;  /* 0x00000007ff07723e */ /* 0x000fe200024050ff */
[----:B------:R-:W-:Y:S01]  /*5830*/  @P1 STG.E desc[UR54][R4.64+0x24], R31 ;  /* 0x0000241f04001986 */ /* 0x000fe2000c101936 */
[----:B------:R-:W-:Y:S01]  /*5840*/  ISETP.GT.AND P1, PT, R14, 0x18, PT ;  /* 0x000000180e00780c */ /* 0x000fe20003f24270 */
[----:B------:R-:W-:Y:S01]  /*5850*/  FMUL R57, R57, R23 ;  /* 0x0000001739397220 */ /* 0x000fe20000400000 */
[----:B------:R-:W-:Y:S01]  /*5860*/  F2FP.TF32.F32.PACK_B R35, R35 ;  /* 0x00000023ff23723e */ /* 0x000fe200024050ff */
[----:B------:R1:W-:Y:S01]  /*5870*/  @P5 STG.E desc[UR54][R2.64+0x40], R11 ;  /* 0x0000400b02005986 */ /* 0x0003e2000c101936 */
[C---:B------:R-:W-:Y:S01]  /*5880*/  ISETP.GT.AND P5, PT, R0.reuse, RZ, P1 ;  /* 0x000000ff0000720c */ /* 0x040fe20000fa4270 */
[----:B------:R-:W-:Y:S01]  /*5890*/  FMUL R59, R59, R23 ;  /* 0x000000173b3b7220 */ /* 0x000fe20000400000 */
[----:B------:R-:W-:Y:S01]  /*58a0*/  F2FP.TF32.F32.PACK_B R37, R37 ;  /* 0x00000025ff25723e */ /* 0x000fe200024050ff */
[----:B------:R-:W-:Y:S01]  /*58b0*/  @P4 STG.E desc[UR54][R2.64+0x44], R33 ;  /* 0x0000442102004986 */ /* 0x000fe2000c101936 */
[----:B------:R-:W-:Y:S01]  /*58c0*/  ISETP.GT.AND P4, PT, R0, 0x8, P3 ;  /* 0x000000080000780c */ /* 0x000fe20001f84270 */
[-C--:B0-----:R-:W-:Y:S01]  /*58d0*/  FMUL R9, R36, R23.reuse ;  /* 0x0000001724097220 */ /* 0x081fe20000400000 */
[C---:B------:R-:W-:Y:S01]  /*58e0*/  ISETP.GT.AND P3, PT, R0.reuse, RZ, P2 ;  /* 0x000000ff0000720c */ /* 0x040fe20001764270 */
[----:B------:R0:W-:Y:S01]  /*58f0*/  @P0 STG.E desc[UR54][R4.64+0x40], R7 ;  /* 0x0000400704000986 */ /* 0x0001e2000c101936 */
[----:B------:R-:W-:Y:S01]  /*5900*/  ISETP.GT.AND P1, PT, R0, 0x8, P1 ;  /* 0x000000080000780c */ /* 0x000fe20000f24270 */
[----:B------:R-:W-:Y:S01]  /*5910*/  FMUL R61, R61, R23 ;  /* 0x000000173d3d7220 */ /* 0x000fe20000400000 */
[----:B------:R-:W-:Y:S01]  /*5920*/  F2FP.TF32.F32.PACK_B R9, R9 ;  /* 0x00000009ff09723e */ /* 0x000fe200024050ff */
[-C--:B-1----:R-:W-:Y:S01]  /*5930*/  FMUL R11, R40, R23.reuse ;  /* 0x00000017280b7220 */ /* 0x082fe20000400000 */
[----:B------:R-:W-:Y:S01]  /*5940*/  ISETP.GT.AND P0, PT, R14, 0x20, PT ;  /* 0x000000200e00780c */ /* 0x000fe20003f04270 */
[----:B------:R-:W-:Y:S01]  /*5950*/  FMUL R63, R63, R23 ;  /* 0x000000173f3f7220 */ /* 0x000fe20000400000 */
[----:B------:R-:W-:Y:S01]  /*5960*/  F2FP.TF32.F32.PACK_B R39, R39 ;  /* 0x00000027ff27723e */ /* 0x000fe200024050ff */
[----:B------:R-:W-:Y:S01]  /*5970*/  FMUL R65, R65, R23 ;  /* 0x0000001741417220 */ /* 0x000fe20000400000 */
[----:B------:R-:W-:Y:S01]  /*5980*/  F2FP.TF32.F32.PACK_B R11, R11 ;  /* 0x0000000bff0b723e */ /* 0x000fe200024050ff */
[----:B------:R-:W-:Y:S01]  /*5990*/  @P4 STG.E desc[UR54][R4.64+0x44], R35 ;  /* 0x0000442304004986 */ /* 0x000fe2000c101936 */
[----:B------:R-:W-:Y:S01]  /*59a0*/  ISETP.GT.AND P4, PT, R0, 0x8, P2 ;  /* 0x000000080000780c */ /* 0x000fe20001784270 */
[-C--:B0-----:R-:W-:Y:S01]  /*59b0*/  FMUL R7, R38, R23.reuse ;  /* 0x0000001726077220 */ /* 0x081fe20000400000 */
[----:B------:R-:W-:Y:S01]  /*59c0*/  ISETP.GT.AND P2, PT, R14, 0x21, PT ;  /* 0x000000210e00780c */ /* 0x000fe20003f44270 */
[----:B------:R0:W-:Y:S01]  /*59d0*/  @P5 STG.E desc[UR54][R2.64+0x60], R9 ;  /* 0x0000600902005986 */ /* 0x0001e2000c101936 */
[C---:B------:R-:W-:Y:S01]  /*59e0*/  ISETP.GT.AND P5, PT, R0.reuse, RZ, P0 ;  /* 0x000000ff0000720c */ /* 0x040fe200007a4270 */
[----:B------:R-:W-:Y:S01]  /*59f0*/  FMUL R67, R67, R23 ;  /* 0x0000001743437220 */ /* 0x000fe20000400000 */
[----:B------:R-:W-:Y:S01]  /*5a00*/  F2FP.TF32.F32.PACK_B R7, R7 ;  /* 0x00000007ff07723e */ /* 0x000fe200024050ff */
[----:B------:R-:W-:Y:S01]  /*5a10*/  @P3 STG.E desc[UR54][R2.64+0x64], R37 ;  /* 0x0000642502003986 */ /* 0x000fe2000c101936 */
[C---:B------:R-:W-:Y:S01]  /*5a20*/  ISETP.GT.AND P3, PT, R0.reuse, RZ, P2 ;  /* 0x000000ff0000720c */ /* 0x040fe20001764270 */
[----:B------:R-:W-:Y:S01]  /*5a30*/  FMUL R69, R69, R23 ;  /* 0x0000001745457220 */ /* 0x000fe20000400000 */
[----:B------:R-:W-:Y:S01]  /*5a40*/  F2FP.TF32.F32.PACK_B R41, R41 ;  /* 0x00000029ff29723e */ /* 0x000fe200024050ff */
[----:B------:R1:W-:Y:S01]  /*5a50*/  @P1 STG.E desc[UR54][R4.64+0x60], R7 ;  /* 0x0000600704001986 */ /* 0x0003e2000c101936 */
[----:B------:R-:W-:Y:S01]  /*5a60*/  ISETP.GT.AND P0, PT, R0, 0x8, P0 ;  /* 0x000000080000780c */ /* 0x000fe20000704270 */
[-C--:B------:R-:W-:Y:S01]  /*5a70*/  FMUL R71, R71, R23.reuse ;  /* 0x0000001747477220 */ /* 0x080fe20000400000 */
[----:B------:R-:W-:Y:S01]  /*5a80*/  ISETP.GT.AND P1, PT, R14, 0x28, PT ;  /* 0x000000280e00780c */ /* 0x000fe20003f24270 */
[----:B------:R-:W-:Y:S01]  /*5a90*/  @P4 STG.E desc[UR54][R4.64+0x64], R39 ;  /* 0x0000642704004986 */ /* 0x000fe2000c101936 */
[----:B------:R-:W-:Y:S01]  /*5aa0*/  ISETP.GT.AND P4, PT, R0, 0x8, P2 ;  /* 0x000000080000780c */ /* 0x000fe20001784270 */
[-C--:B0-----:R-:W-:Y:S01]  /*5ab0*/  FMUL R9, R44, R23.reuse ;  /* 0x000000172c097220 */ /* 0x081fe20000400000 */
[----:B------:R-:W-:Y:S01]  /*5ac0*/  ISETP.GT.AND P2, PT, R14, 0x29, PT ;  /* 0x000000290e00780c */ /* 0x000fe20003f44270 */
[----:B------:R0:W-:Y:S01]  /*5ad0*/  @P5 STG.E desc[UR54][R2.64+0x80], R11 ;  /* 0x0000800b02005986 */ /* 0x0001e2000c101936 */
[----:B------:R-:W-:Y:S01]  /*5ae0*/  ISETP.GT.AND P5, PT, R0, RZ, P1 ;  /* 0x000000ff0000720c */ /* 0x000fe20000fa4270 */
[----:B------:R-:W-:Y:S01]  /*5af0*/  FMUL R73, R73, R23 ;  /* 0x0000001749497220 */ /* 0x000fe20000400000 */
[----:B------:R-:W-:Y:S01]  /*5b00*/  F2FP.TF32.F32.PACK_B R43, R43 ;  /* 0x0000002bff2b723e */ /* 0x000fe200024050ff */
[-C--:B-1----:R-:W-:Y:S01]  /*5b10*/  FMUL R7, R42, R23.reuse ;  /* 0x000000172a077220 */ /* 0x082fe20000400000 */
[----:B------:R-:W-:Y:S01]  /*5b20*/  @P3 STG.E desc[UR54][R2.64+0x84], R41 ;  /* 0x0000842902003986 */ /* 0x000fe2000c101936 */
[----:B------:R-:W-:Y:S01]  /*5b30*/  ISETP.GT.AND P3, PT, R0, RZ, P2 ;  /* 0x000000ff0000720c */ /* 0x000fe20001764270 */
[----:B------:R-:W-:Y:S01]  /*5b40*/  FMUL R75, R75, R23 ;  /* 0x000000174b4b7220 */ /* 0x000fe20000400000 */
[----:B------:R-:W-:Y:S01]  /*5b50*/  F2FP.TF32.F32.PACK_B R9, R9 ;  /* 0x00000009ff09723e */ /* 0x000fe200024050ff */
[----:B------:R-:W-:Y:S01]  /*5b60*/  FMUL R77, R77, R23 ;  /* 0x000000174d4d7220 */ /* 0x000fe20000400000 */
[----:B------:R-:W-:Y:S01]  /*5b70*/  F2FP.TF32.F32.PACK_B R7, R7 ;  /* 0x00000007ff07723e */ /* 0x000fe200024050ff */
[----:B------:R-:W-:Y:S01]  /*5b80*/  FMUL R79, R79, R23 ;  /* 0x000000174f4f7220 */ /* 0x000fe20000400000 */
[----:B------:R-:W-:Y:S01]  /*5b90*/  F2FP.TF32.F32.PACK_B R45, R45 ;  /* 0x0000002dff2d723e */ /* 0x000fe200024050ff */
[-C--:B0-----:R-:W-:Y:S01]  /*5ba0*/  FMUL R11, R48, R23.reuse ;  /* 0x00000017300b7220 */ /* 0x081fe20000400000 */
[----:B------:R-:W-:Y:S01]  /*5bb0*/  ISETP.GT.AND P1, PT, R0, 0x8, P1 ;  /* 0x000000080000780c */ /* 0x000fe20000f24270 */
[----:B------:R0:W-:Y:S01]  /*5bc0*/  @P0 STG.E desc[UR54][R4.64+0x80], R7 ;  /* 0x0000800704000986 */ /* 0x0001e2000c101936 */
[----:B------:R-:W-:Y:S01]  /*5bd0*/  ISETP.GT.AND P0, PT, R14, 0x30, PT ;  /* 0x000000300e00780c */ /* 0x000fe20003f04270 */
[----:B------:R-:W-:Y:S01]  /*5be0*/  FMUL R81, R81, R23 ;  /* 0x0000001751517220 */ /* 0x000fe20000400000 */
[----:B------:R-:W-:Y:S01]  /*5bf0*/  F2FP.TF32.F32.PACK_B R47, R47 ;  /* 0x0000002fff2f723e */ /* 0x000fe200024050ff */
[----:B------:R-:W-:Y:S01]  /*5c00*/  @P4 STG.E desc[UR54][R4.64+0x84], R43 ;  /* 0x0000842b04004986 */ /* 0x000fe2000c101936 */
[----:B------:R-:W-:Y:S01]  /*5c10*/  ISETP.GT.AND P4, PT, R0, 0x8, P2 ;  /* 0x000000080000780c */ /* 0x000fe20001784270 */
[-C--:B------:R-:W-:Y:S01]  /*5c20*/  FMUL R83, R83, R23.reuse ;  /* 0x0000001753537220 */ /* 0x080fe20000400000 */
[----:B------:R-:W-:Y:S01]  /*5c30*/  ISETP.GT.AND P2, PT, R14, 0x31, PT ;  /* 0x000000310e00780c */ /* 0x000fe20003f44270 */
[----:B------:R1:W-:Y:S01]  /*5c40*/  @P5 STG.E desc[UR54][R2.64+0xa0], R9 ;  /* 0x0000a00902005986 */ /* 0x0003e2000c101936 */
[----:B------:R-:W-:Y:S01]  /*5c50*/  ISETP.GT.AND P5, PT, R0, RZ, P0 ;  /* 0x000000ff0000720c */ /* 0x000fe200007a4270 */
[----:B------:R-:W-:Y:S01]  /*5c60*/  FMUL R13, R84, R23 ;  /* 0x00000017540d7220 */ /* 0x000fe20000400000 */
[----:B------:R-:W-:Y:S01]  /*5c70*/  F2FP.TF32.F32.PACK_B R11, R11 ;  /* 0x0000000bff0b723e */ /* 0x000fe200024050ff */
[-C--:B0-----:R-:W-:Y:S01]  /*5c80*/  FMUL R7, R46, R23.reuse ;  /* 0x000000172e077220 */ /* 0x081fe20000400000 */
[----:B------:R-:W-:Y:S01]  /*5c90*/  @P3 STG.E desc[UR54][R2.64+0xa4], R45 ;  /* 0x0000a42d02003986 */ /* 0x000fe2000c101936 */
[----:B------:R-:W-:Y:S01]  /*5ca0*/  ISETP.GT.AND P3, PT, R0, RZ, P2 ;  /* 0x000000ff0000720c */ /* 0x000fe20001764270 */
[----:B------:R-:W-:Y:S01]  /*5cb0*/  FMUL R85, R85, R23 ;  /* 0x0000001755557220 */ /* 0x000fe20000400000 */
[----:B------:R-:W-:Y:S01]  /*5cc0*/  F2FP.TF32.F32.PACK_B R49, R49 ;  /* 0x00000031ff31723e */ /* 0x000fe200024050ff */
[----:B------:R-:W-:Y:S01]  /*5cd0*/  FMUL R87, R87, R23 ;  /* 0x0000001757577220 */ /* 0x000fe20000400000 */
[----:B------:R-:W-:-:S02]  /*5ce0*/  F2FP.TF32.F32.PACK_B R7, R7 ;  /* 0x00000007ff07723e */ /* 0x000fc400024050ff */
[----:B------:R-:W-:Y:S01]  /*5cf0*/  ISETP.GT.AND P0, PT, R0, 0x8, P0 ;  /* 0x000000080000780c */ /* 0x000fe20000704270 */
[----:B-1----:R-:W-:Y:S01]  /*5d00*/  FMUL R9, R52, R23 ;  /* 0x0000001734097220 */ /* 0x002fe20000400000 */
[----:B------:R-:W-:Y:S01]  /*5d10*/  F2FP.TF32.F32.PACK_B R51, R51 ;  /* 0x00000033ff33723e */ /* 0x000fe200024050ff */
[----:B------:R0:W-:Y:S01]  /*5d20*/  @P1 STG.E desc[UR54][R4.64+0xa0], R7 ;  /* 0x0000a00704001986 */ /* 0x0001e2000c101936 */
[----:B------:R-:W-:Y:S02]  /*5d30*/  ISETP.GT.AND P1, PT, R14, 0x38, PT ;  /* 0x000000380e00780c */ /* 0x000fe40003f24270 */
[----:B------:R-:W-:Y:S01]  /*5d40*/  F2FP.TF32.F32.PACK_B R9, R9 ;  /* 0x00000009ff09723e */ /* 0x000fe200024050ff */
[----:B------:R-:W-:Y:S01]  /*5d50*/  @P4 STG.E desc[UR54][R4.64+0xa4], R47 ;  /* 0x0000a42f04004986 */ /* 0x000fe2000c101936 */
[----:B------:R-:W-:Y:S02]  /*5d60*/  ISETP.GT.AND P4, PT, R0, 0x8, P2 ;  /* 0x000000080000780c */ /* 0x000fe40001784270 */
[----:B------:R-:W-:Y:S01]  /*5d70*/  ISETP.GT.AND P2, PT, R14, 0x39, PT ;  /* 0x000000390e00780c */ /* 0x000fe20003f44270 */
[----:B------:R1:W-:Y:S01]  /*5d80*/  @P5 STG.E desc[UR54][R2.64+0xc0], R11 ;  /* 0x0000c00b02005986 */ /* 0x0003e2000c101936 */
[----:B------:R-:W-:-:S02]  /*5d90*/  ISETP.GT.AND P5, PT, R0, RZ, P1 ;  /* 0x000000ff0000720c */ /* 0x000fc40000fa4270 */
[----:B------:R-:W-:Y:S01]  /*5da0*/  F2FP.TF32.F32.PACK_B R53, R53 ;  /* 0x00000035ff35723e */ /* 0x000fe200024050ff */
[----:B0-----:R-:W-:Y:S01]  /*5db0*/  FMUL R7, R50, R23 ;  /* 0x0000001732077220 */ /* 0x001fe20000400000 */
[----:B------:R-:W-:Y:S01]  /*5dc0*/  @P3 STG.E desc[UR54][R2.64+0xc4], R49 ;  /* 0x0000c43102003986 */ /* 0x000fe2000c101936 */
[C---:B------:R-:W-:Y:S02]  /*5dd0*/  ISETP.GT.AND P3, PT, R0.reuse, RZ, P2 ;  /* 0x000000ff0000720c */ /* 0x040fe40001764270 */
[----:B------:R-:W-:Y:S02]  /*5de0*/  ISETP.GT.AND P1, PT, R0, 0x8, P1 ;  /* 0x000000080000780c */ /* 0x000fe40000f24270 */
[----:B------:R-:W-:Y:S01]  /*5df0*/  F2FP.TF32.F32.PACK_B R7, R7 ;  /* 0x00000007ff07723e */ /* 0x000fe200024050ff */
[----:B-1----:R-:W-:Y:S01]  /*5e00*/  FMUL R11, R56, R23 ;  /* 0x00000017380b7220 */ /* 0x002fe20000400000 */
[----:B------:R-:W-:-:S03]  /*5e10*/  F2FP.TF32.F32.PACK_B R55, R55 ;  /* 0x00000037ff37723e */ /* 0x000fc600024050ff */
[----:B------:R0:W-:Y:S01]  /*5e20*/  @P0 STG.E desc[UR54][R4.64+0xc0], R7 ;  /* 0x0000c00704000986 */ /* 0x0001e2000c101936 */
[----:B------:R-:W-:Y:S02]  /*5e30*/  ISETP.GT.AND P0, PT, R14, 0x40, PT ;  /* 0x000000400e00780c */ /* 0x000fe40003f04270 */
[----:B------:R-:W-:Y:S01]  /*5e40*/  F2FP.TF32.F32.PACK_B R11, R11 ;  /* 0x0000000bff0b723e */ /* 0x000fe200024050ff */
[----:B------:R-:W-:Y:S01]  /*5e50*/  @P4 STG.E desc[UR54][R4.64+0xc4], R51 ;  /* 0x0000c43304004986 */ /* 0x000fe2000c101936 */
[----:B------:R-:W-:Y:S02]  /*5e60*/  ISETP.GT.AND P4, PT, R0, 0x8, P2 ;  /* 0x000000080000780c */ /* 0x000fe40001784270 */
[----:B------:R-:W-:Y:S01]  /*5e70*/  ISETP.GT.AND P2, PT, R14, 0x41, PT ;  /* 0x000000410e00780c */ /* 0x000fe20003f44270 */
[----:B------:R1:W-:Y:S01]  /*5e80*/  @P5 STG.E desc[UR54][R2.64+0xe0], R9 ;  /* 0x0000e00902005986 */ /* 0x0003e2000c101936 */
[----:B------:R-:W-:Y:S02]  /*5e90*/  ISETP.GT.AND P5, PT, R0, RZ, P0 ;  /* 0x000000ff0000720c */ /* 0x000fe400007a4270 */
[----:B------:R-:W-:Y:S01]  /*5ea0*/  F2FP.TF32.F32.PACK_B R57, R57 ;  /* 0x00000039ff39723e */ /* 0x000fe200024050ff */
[----:B0-----:R-:W-:Y:S01]  /*5eb0*/  FMUL R7, R54, R23 ;  /* 0x0000001736077220 */ /* 0x001fe20000400000 */
[----:B------:R-:W-:Y:S01]  /*5ec0*/  @P3 STG.E desc[UR54][R2.64+0xe4], R53 ;  /* 0x0000e43502003986 */ /* 0x000fe2000c101936 */
[----:B------:R-:W-:-:S02]  /*5ed0*/  ISETP.GT.AND P3, PT, R0, RZ, P2 ;  /* 0x000000ff0000720c */ /* 0x000fc40001764270 */
        /* <DEDUP_REMOVED lines=61> */
[----:B------:R-:W-:Y:S01]  /*62b0*/  @P3 STG.E desc[UR54][R2.64+0x164], R69 ;  /* 0x0001644502003986 */ /* 0x000fe2000c101936 */
[----:B0-----:R-:W-:Y:S01]  /*62c0*/  FMUL R7, R70, R23 ;  /* 0x0000001746077220 */ /* 0x001fe20000400000 */
[----:B------:R-:W-:-:S02]  /*62d0*/  ISETP.GT.AND P3, PT, R0, RZ, P2 ;  /* 0x000000ff0000720c */ /* 0x000fc40001764270 */
[----:B------:R-:W-:Y:S02]  /*62e0*/  ISETP.GT.AND P0, PT, R0, 0x8, P0 ;  /* 0x000000080000780c */ /* 0x000fe40000704270 */
[----:B------:R-:W-:Y:S01]  /*62f0*/  F2FP.TF32.F32.PACK_B R7, R7 ;  /* 0x00000007ff07723e */ /* 0x000fe200024050ff */
[----:B-1----:R-:W-:Y:S01]  /*6300*/  FMUL R9, R76, R23 ;  /* 0x000000174c097220 */ /* 0x002fe20000400000 */
[----:B------:R-:W-:-:S03]  /*6310*/  F2FP.TF32.F32.PACK_B R75, R75 ;  /* 0x0000004bff4b723e */ /* 0x000fc600024050ff */
[----:B------:R0:W-:Y:S01]  /*6320*/  @P1 STG.E desc[UR54][R4.64+0x160], R7 ;  /* 0x0001600704001986 */ /* 0x0001e2000c101936 */
[----:B------:R-:W-:Y:S02]  /*6330*/  F2FP.TF32.F32.PACK_B R77, R77 ;  /* 0x0000004dff4d723e */ /* 0x000fe400024050ff */
[----:B------:R-:W-:Y:S01]  /*6340*/  F2FP.TF32.F32.PACK_B R9, R9 ;  /* 0x00000009ff09723e */ /* 0x000fe200024050ff */
[----:B------:R-:W-:Y:S01]  /*6350*/  @P4 STG.E desc[UR54][R4.64+0x164], R71 ;  /* 0x0001644704004986 */ /* 0x000fe2000c101936 */
[C---:B------:R-:W-:Y:S02]  /*6360*/  ISETP.GT.AND P4, PT, R14.reuse, 0x68, PT ;  /* 0x000000680e00780c */ /* 0x040fe40003f84270 */
[----:B------:R-:W-:Y:S01]  /*6370*/  F2FP.TF32.F32.PACK_B R79, R79 ;  /* 0x0000004fff4f723e */ /* 0x000fe200024050ff */
[----:B------:R1:W-:Y:S01]  /*6380*/  @P5 STG.E desc[UR54][R2.64+0x180], R11 ;  /* 0x0001800b02005986 */ /* 0x0003e2000c101936 */
[----:B------:R-:W-:Y:S02]  /*6390*/  ISETP.GT.AND P5, PT, R14, 0x69, PT ;  /* 0x000000690e00780c */ /* 0x000fe40003fa4270 */
[----:B------:R-:W-:Y:S01]  /*63a0*/  F2FP.TF32.F32.PACK_B R81, R81 ;  /* 0x00000051ff51723e */ /* 0x000fe200024050ff */
[----:B------:R-:W-:Y:S01]  /*63b0*/  @P3 STG.E desc[UR54][R2.64+0x184], R73 ;  /* 0x0001844902003986 */ /* 0x000fe2000c101936 */
[----:B------:R-:W-:Y:S01]  /*63c0*/  ISETP.GT.AND P3, PT, R0, 0x8, P2 ;  /* 0x000000080000780c */ /* 0x000fe20001764270 */
[----:B0-----:R-:W-:Y:S01]  /*63d0*/  FMUL R7, R74, R23 ;  /* 0x000000174a077220 */ /* 0x001fe20000400000 */
[----:B------:R-:W-:-:S02]  /*63e0*/  ISETP.GT.AND P2, PT, R0, RZ, P4 ;  /* 0x000000ff0000720c */ /* 0x000fc40002744270 */
[C---:B------:R-:W-:Y:S02]  /*63f0*/  ISETP.GT.AND P1, PT, R0.reuse, RZ, P5 ;  /* 0x000000ff0000720c */ /* 0x040fe40002f24270 */
[----:B------:R-:W-:Y:S01]  /*6400*/  ISETP.GT.AND P4, PT, R0, 0x8, P4 ;  /* 0x000000080000780c */ /* 0x000fe20002784270 */
[----:B-1----:R-:W-:Y:S01]  /*6410*/  FMUL R11, R78, R23 ;  /* 0x000000174e0b7220 */ /* 0x002fe20000400000 */
[----:B------:R-:W-:Y:S02]  /*6420*/  ISETP.GT.AND P5, PT, R0, 0x8, P5 ;  /* 0x000000080000780c */ /* 0x000fe40002fa4270 */
[----:B------:R-:W-:Y:S02]  /*6430*/  F2FP.TF32.F32.PACK_B R7, R7 ;  /* 0x00000007ff07723e */ /* 0x000fe400024050ff */
[----:B------:R-:W-:Y:S02]  /*6440*/  F2FP.TF32.F32.PACK_B R11, R11 ;  /* 0x0000000bff0b723e */ /* 0x000fe400024050ff */
[----:B------:R-:W-:Y:S01]  /*6450*/  F2FP.TF32.F32.PACK_B R83, R83 ;  /* 0x00000053ff53723e */ /* 0x000fe200024050ff */
[----:B------:R0:W-:Y:S01]  /*6460*/  @P0 STG.E desc[UR54][R4.64+0x180], R7 ;  /* 0x0001800704000986 */ /* 0x0001e2000c101936 */
[----:B------:R-:W-:-:S02]  /*6470*/  ISETP.GT.AND P0, PT, R14, 0x79, PT ;  /* 0x000000790e00780c */ /* 0x000fc40003f04270 */
        /* <DEDUP_REMOVED lines=8> */
[----:B0-----:R-:W-:Y:S01]  /*6500*/  FMUL R7, R80, R23 ;  /* 0x0000001750077220 */ /* 0x001fe20000400000 */
[----:B------:R-:W-:-:S02]  /*6510*/  ISETP.GT.AND P1, PT, R14, 0x78, PT ;  /* 0x000000780e00780c */ /* 0x000fc40003f24270 */
[----:B------:R0:W-:Y:S01]  /*6520*/  @P4 STG.E desc[UR54][R4.64+0x1a0], R11 ;  /* 0x0001a00b04004986 */ /* 0x0001e2000c101936 */
[C---:B------:R-:W-:Y:S02]  /*6530*/  ISETP.GT.AND P4, PT, R0.reuse, RZ, P3 ;  /* 0x000000ff0000720c */ /* 0x040fe40001f84270 */
[----:B------:R-:W-:Y:S01]  /*6540*/  F2FP.TF32.F32.PACK_B R7, R7 ;  /* 0x00000007ff07723e */ /* 0x000fe200024050ff */
[----:B------:R-:W-:Y:S01]  /*6550*/  @P5 STG.E desc[UR54][R4.64+0x1a4], R79 ;  /* 0x0001a44f04005986 */ /* 0x000fe2000c101936 */
[----:B------:R-:W-:Y:S01]  /*6560*/  ISETP.GT.AND P5, PT, R0, RZ, P2 ;  /* 0x000000ff0000720c */ /* 0x000fe200017a4270 */
[----:B-1----:R-:W-:Y:S01]  /*6570*/  FMUL R9, R82, R23 ;  /* 0x0000001752097220 */ /* 0x002fe20000400000 */
[C---:B------:R-:W-:Y:S02]  /*6580*/  ISETP.GT.AND P3, PT, R0.reuse, 0x8, P3 ;  /* 0x000000080000780c */ /* 0x040fe40001f64270 */
[----:B------:R-:W-:Y:S02]  /*6590*/  ISETP.GT.AND P2, PT, R0, 0x8, P2 ;  /* 0x000000080000780c */ /* 0x000fe40001744270 */
[----:B------:R-:W-:Y:S01]  /*65a0*/  F2FP.TF32.F32.PACK_B R9, R9 ;  /* 0x00000009ff09723e */ /* 0x000fe200024050ff */
[----:B0-----:R-:W-:-:S02]  /*65b0*/  FMUL R11, R86, R23 ;  /* 0x00000017560b7220 */ /* 0x001fc40000400000 */
[----:B------:R-:W-:Y:S01]  /*65c0*/  @P4 STG.E desc[UR54][R2.64+0x1c0], R7 ;  /* 0x0001c00702004986 */ /* 0x000fe2000c101936 */
[C---:B------:R-:W-:Y:S02]  /*65d0*/  ISETP.GT.AND P4, PT, R0.reuse, RZ, P1 ;  /* 0x000000ff0000720c */ /* 0x040fe40000f84270 */
[C---:B------:R-:W-:Y:S01]  /*65e0*/  ISETP.GT.AND P1, PT, R0.reuse, 0x8, P1 ;  /* 0x000000080000780c */ /* 0x040fe20000f24270 */
[----:B------:R-:W-:Y:S01]  /*65f0*/  @P5 STG.E desc[UR54][R2.64+0x1c4], R81 ;  /* 0x0001c45102005986 */ /* 0x000fe2000c101936 */
[C---:B------:R-:W-:Y:S02]  /*6600*/  ISETP.GT.AND P5, PT, R0.reuse, RZ, P0 ;  /* 0x000000ff0000720c */ /* 0x040fe400007a4270 */
[----:B------:R-:W-:Y:S01]  /*6610*/  ISETP.GT.AND P0, PT, R0, 0x8, P0 ;  /* 0x000000080000780c */ /* 0x000fe20000704270 */
[----:B------:R-:W-:Y:S01]  /*6620*/  @P3 STG.E desc[UR54][R4.64+0x1c0], R9 ;  /* 0x0001c00904003986 */ /* 0x000fe2000c101936 */
[----:B------:R-:W-:-:S03]  /*6630*/  F2FP.TF32.F32.PACK_B R11, R11 ;  /* 0x0000000bff0b723e */ /* 0x000fc600024050ff */
[----:B------:R-:W-:Y:S04]  /*6640*/  @P2 STG.E desc[UR54][R4.64+0x1c4], R83 ;  /* 0x0001c45304002986 */ /* 0x000fe8000c101936 */
[----:B------:R-:W-:Y:S04]  /*6650*/  @P4 STG.E desc[UR54][R2.64+0x1e0], R13 ;  /* 0x0001e00d02004986 */ /* 0x000fe8000c101936 */
[----:B------:R0:W-:Y:S02]  /*6660*/  @P5 STG.E desc[UR54][R2.64+0x1e4], R85 ;  /* 0x0001e45502005986 */ /* 0x0001e4000c101936 */
[----:B0-----:R-:W-:-:S02]  /*6670*/  @P1 IMAD.MOV.U32 R2, RZ, RZ, R4 ;  /* 0x000000ffff021224 */ /* 0x001fc400078e0004 */
[----:B------:R-:W-:-:S05]  /*6680*/  @P1 IMAD.MOV.U32 R3, RZ, RZ, R5 ;  /* 0x000000ffff031224 */ /* 0x000fca00078e0005 */
[----:B------:R0:W-:Y:S04]  /*6690*/  @P1 STG.E desc[UR54][R2.64+0x1e0], R11 ;  /* 0x0001e00b02001986 */ /* 0x0001e8000c101936 */
[----:B------:R0:W-:Y:S02]  /*66a0*/  @P0 STG.E desc[UR54][R4.64+0x1e4], R87 ;  /* 0x0001e45704000986 */ /* 0x0001e4000c101936 */
.L_x_161:
[----:B------:R-:W-:Y:S05]  /*66b0*/  BSYNC B0 ;  /* 0x0000000000007941 */ /* 0x000fea0003800000 */
.L_x_35:
[----:B0-----:R-:W-:Y:S01]  /*66c0*/  IMAD.U32 R2, RZ, RZ, UR52 ;  /* 0x00000034ff027e24 */ /* 0x001fe2000f8e00ff */
[----:B------:R-:W-:Y:S01]  /*66d0*/  ULDC.64 UR4, c[0x0][0x650] ;  /* 0x0001940000047ab9 */ /* 0x000fe20000000a00 */
[----:B------:R-:W-:Y:S01]  /*66e0*/  IMAD.U32 R3, RZ, RZ, UR53 ;  /* 0x00000035ff037e24 */ /* 0x000fe2000f8e00ff */
[----:B------:R0:W-:Y:S01]  /*66f0*/  SYNCS.ARRIVE.TRANS64.A1T0 RZ, [R97+UR50], RZ ;  /* 0x000000ff61ff79a7 */ /* 0x0001e20008100032 */
[----:B------:R-:W-:Y:S01]  /*6700*/  PRMT R0, RZ, 0x7610, R0 ;  /* 0x00007610ff007816 */ /* 0x000fe20000000000 */
[----:B------:R-:W-:Y:S01]  /*6710*/  IMAD.MOV.U32 R18, RZ, RZ, -0x1 ;  /* 0xffffffffff127424 */ /* 0x000fe200078e00ff */
[----:B------:R-:W-:Y:S01]  /*6720*/  LEA R16, P0, R2, R16, 0x1 ;  /* 0x0000001002107211 */ /* 0x000fe200078008ff */
[----:B------:R-:W-:Y:S02]  /*6730*/  IMAD.MOV.U32 R2, RZ, RZ, -0x1 ;  /* 0xffffffffff027424 */ /* 0x000fe400078e00ff */
[----:B------:R-:W-:Y:S01]  /*6740*/  IMAD.MOV.U32 R19, RZ, RZ, -0x1 ;  /* 0xffffffffff137424 */ /* 0x000fe200078e00ff */
[----:B------:R-:W-:-:S02]  /*6750*/  IADD3.X R17, R17, UR41, RZ, P0, !PT ;  /* 0x0000002911117c10 */ /* 0x000fc400087fe4ff */
[----:B------:R-:W-:-:S04]  /*6760*/  ISETP.GE.U32.AND P0, PT, R16, UR4, PT ;  /* 0x0000000410007c0c */ /* 0x000fc8000bf06070 */
[----:B------:R-:W-:-:S13]  /*6770*/  ISETP.GE.U32.AND.EX P0, PT, R17, UR5, PT, P0 ;  /* 0x0000000511007c0c */ /* 0x000fda000bf06100 */
[----:B0-----:R-:W-:Y:S05]  /*6780*/  @P0 BRA `(.L_x_162) ;  /* 0x0000000400700947 */ /* 0x001fea0003800000 */
[----:B------:R-:W0:Y:S01]  /*6790*/  S2UR UR7, SR_CTAID.X ;  /* 0x00000000000779c3 */ /* 0x000e220000002500 */
[----:B------:R-:W-:Y:S01]  /*67a0*/  ULDC.64 UR4, c[0x0][0x628] ;  /* 0x00018a0000047ab9 */ /* 0x000fe20000000a00 */
[----:B------:R-:W-:Y:S01]  /*67b0*/  ULDC UR6, c[0x0][0x150] ;  /* 0x0000540000067ab9 */ /* 0x000fe20000000800 */
[----:B------:R-:W-:Y:S01]  /*67c0*/  ISETP.NE.U32.AND P0, PT, RZ, UR4, PT ;  /* 0x00000004ff007c0c */ /* 0x000fe2000bf05070 */
[----:B------:R-:W-:Y:S01]  /*67d0*/  ULDC UR15, c[0x0][0x630] ;  /* 0x00018c00000f7ab9 */ /* 0x000fe20000000800 */
[C---:B------:R-:W-:Y:S02]  /*67e0*/  R2UR UR17, R16.reuse ;  /* 0x00000000101172ca */ /* 0x040fe400000e0000 */
[----:B------:R-:W-:Y:S01]  /*67f0*/  ISETP.NE.AND.EX P0, PT, RZ, UR5, PT, P0 ;  /* 0x00000005ff007c0c */ /* 0x000fe2000bf05300 */
[----:B------:R-:W1:Y:S01]  /*6800*/  S2UR UR16, SR_CTAID.Y ;  /* 0x00000000001079c3 */ /* 0x000e620000002600 */
[----:B------:R-:W-:Y:S02]  /*6810*/  R2UR UR12, R16 ;  /* 0x00000000100c72ca */ /* 0x000fe400000e0000 */
[----:B------:R-:W-:-:S02]  /*6820*/  R2UR UR13, R17 ;  /* 0x00000000110d72ca */ /* 0x000fc400000e0000 */
[----:B0-----:R-:W-:-:S05]  /*6830*/  I2FP.F32.U32 R0, UR7 ;  /* 0x0000000700007c45 */ /* 0x001fca0008201000 */
[----:B------:R-:W-:Y:S01]  /*6840*/  FMUL R0, R0, UR6 ;  /* 0x0000000600007c20 */ /* 0x000fe20008400000 */
[----:B------:R-:W-:Y:S01]  /*6850*/  ULDC UR6, c[0x0][0x154] ;  /* 0x0000550000067ab9 */ /* 0x000fe20000000800 */
[----:B-1----:R-:W-:-:S04]  /*6860*/  I2FP.F32.U32 R2, UR16 ;  /* 0x0000001000027c45 */ /* 0x002fc80008201000 */
[----:B------:R-:W0:Y:S01]  /*6870*/  F2I.U32.TRUNC.NTZ R0, R0 ;  /* 0x0000000000007305 */ /* 0x000e22000020f000 */
[----:B------:R-:W-:Y:S01]  /*6880*/  FMUL R2, R2, UR6 ;  /* 0x0000000602027c20 */ /* 0x000fe20008400000 */
[----:B------:R-:W-:Y:S06]  /*6890*/  @!P0 BRA `(.L_x_163) ;  /* 0x0000000000308947 */ /* 0x000fec0003800000 */
        /* <DEDUP_REMOVED lines=12> */
.L_x_163:
[----:B------:R-:W-:Y:S01]  /*6960*/  USHF.R.U64 UR6, UR12, UR15, UR13 ;  /* 0x0000000f0c067299 */ /* 0x000fe2000800120d */
[----:B------:R-:W-:Y:S01]  /*6970*/  R2UR UR5, R17 ;  /* 0x00000000110572ca */ /* 0x000fe200000e0000 */
[----:B------:R-:W-:Y:S01]  /*6980*/  USHF.R.U32.HI UR4, URZ, UR15, UR13 ;  /* 0x0000000f3f047299 */ /* 0x000fe2000801160d */
[----:B------:R-:W1:Y:S01]  /*6990*/  F2I.U32.TRUNC.NTZ R2, R2 ;  /* 0x0000000200027305 */ /* 0x000e62000020f000 */
[----:B------:R-:W-:Y:S01]  /*69a0*/  UIADD3 UR9, UP0, URZ, -UR6, URZ ;  /* 0x800000063f097290 */ /* 0x000fe2000ff1e03f */
[----:B------:R-:W-:Y:S01]  /*69b0*/  ULDC.64 UR10, c[0x0][0x620] ;  /* 0x00018800000a7ab9 */ /* 0x000fe20000000a00 */
[----:B------:R-:W-:Y:S02]  /*69c0*/  ULDC UR14, c[0x0][0x608] ;  /* 0x00018200000e7ab9 */ /* 0x000fe40000000800 */
[----:B------:R-:W-:Y:S01]  /*69d0*/  UIADD3.X UR4, URZ, ~UR4, URZ, UP0, !UPT ;  /* 0x800000043f047290 */ /* 0x000fe200087fe43f */
[----:B------:R-:W-:Y:S01]  /*69e0*/  ULDC UR15, c[0x0][0x658] ;  /* 0x00019600000f7ab9 */ /* 0x000fe20000000800 */
[----:B------:R-:W-:-:S02]  /*69f0*/  ULDC UR12, c[0x0][0x144] ;  /* 0x00005100000c7ab9 */ /* 0x000fc40000000800 */
[----:B------:R-:W-:Y:S01]  /*6a00*/  UIMAD UR8, UR4, UR10, URZ ;  /* 0x0000000a040872a4 */ /* 0x000fe2000f8e023f */
[----:B------:R-:W-:Y:S02]  /*6a10*/  ULDC UR22, c[0x0][0x148] ;  /* 0x0000520000167ab9 */ /* 0x000fe40000000800 */
[----:B------:R-:W-:Y:S01]  /*6a20*/  UMOV UR4, UR17 ;  /* 0x0000001100047c82 */ /* 0x000fe20008000000 */
[----:B------:R-:W-:Y:S02]  /*6a30*/  UIMAD UR8, UR9, UR11, UR8 ;  /* 0x0000000b090872a4 */ /* 0x000fe4000f8e0208 */
[----:B------:R-:W-:Y:S01]  /*6a40*/  UIMAD.WIDE.U32 UR4, UR9, UR10, UR4 ;  /* 0x0000000a090472a5 */ /* 0x000fe2000f8e0004 */
[----:B0-----:R-:W-:Y:S01]  /*6a50*/  R2UR UR9, R0 ;  /* 0x00000000000972ca */ /* 0x001fe200000e0000 */
[----:B------:R-:W-:Y:S01]  /*6a60*/  ULDC UR20, c[0x0][0x648] ;  /* 0x0001920000147ab9 */ /* 0x000fe20000000800 */
[----:B-1----:R-:W-:Y:S01]  /*6a70*/  R2UR UR13, R2 ;  /* 0x00000000020d72ca */ /* 0x002fe200000e0000 */
[----:B------:R-:W-:Y:S01]  /*6a80*/  UIADD3 UR8, UR5, UR8, URZ ;  /* 0x0000000805087290 */ /* 0x000fe2000fffe03f */
[----:B------:R-:W-:-:S02]  /*6a90*/  ULDC UR21, c[0x0][0x638] ;  /* 0x00018e0000157ab9 */ /* 0x000fc40000000800 */
[----:B------:R-:W-:Y:S02]  /*6aa0*/  ULDC UR5, c[0x0][0x618] ;  /* 0x0001860000057ab9 */ /* 0x000fe40000000800 */
[----:B------:R-:W-:Y:S02]  /*6ab0*/  USHF.R.U64 UR10, UR4, UR5, UR8 ;  /* 0x00000005040a7299 */ /* 0x000fe40008001208 */
[----:B------:R-:W-:-:S03]  /*6ac0*/  USHF.R.U32.HI UR8, URZ, UR5, UR8 ;  /* 0x000000053f087299 */ /* 0x000fc60008011608 */
[----:B------:R-:W-:Y:S01]  /*6ad0*/  ULDC.64 UR4, c[0x0][0x640] ;  /* 0x0001900000047ab9 */ /* 0x000fe20000000a00 */
[----:B------:R-:W-:Y:S01]  /*6ae0*/  USHF.R.U64 UR11, UR10, UR14, UR8 ;  /* 0x0000000e0a0b7299 */ /* 0x000fe20008001208 */
[----:B------:R-:W-:Y:S01]  /*6af0*/  ISETP.NE.U32.AND P0, PT, RZ, UR4, PT ;  /* 0x00000004ff007c0c */ /* 0x000fe2000bf05070 */
[----:B------:R-:W-:Y:S02]  /*6b00*/  USHF.R.U32.HI UR8, URZ, UR14, UR8 ;  /* 0x0000000e3f087299 */ /* 0x000fe40008011608 */
[----:B------:R-:W-:Y:S01]  /*6b10*/  UIADD3 UR9, -UR9, URZ, URZ ;  /* 0x0000003f09097290 */ /* 0x000fe2000fffe13f */
[----:B------:R-:W-:Y:S01]  /*6b20*/  ISETP.NE.AND.EX P0, PT, RZ, UR5, PT, P0 ;  /* 0x00000005ff007c0c */ /* 0x000fe2000bf05300 */
[----:B------:R-:W-:Y:S02]  /*6b30*/  USHF.R.U64 UR17, UR11, UR15, UR8 ;  /* 0x0000000f0b117299 */ /* 0x000fe40008001208 */
[----:B------:R-:W-:Y:S02]  /*6b40*/  UIADD3 UR18, -UR13, URZ, URZ ;  /* 0x0000003f0d127290 */ /* 0x000fe4000fffe13f */
[----:B------:R-:W-:-:S02]  /*6b50*/  USHF.R.U32.HI UR15, URZ, UR15, UR8 ;  /* 0x0000000f3f0f7299 */ /* 0x000fc40008011608 */
[----:B------:R-:W-:Y:S01]  /*6b60*/  UIMAD UR19, UR12, UR9, UR7 ;  /* 0x000000090c1372a4 */ /* 0x000fe2000f8e0207 */
[----:B------:R-:W-:-:S05]  /*6b70*/  UMOV UR14, UR17 ;  /* 0x00000011000e7c82 */ /* 0x000fca0008000000 */
[----:B------:R-:W-:Y:S06]  /*6b80*/  @!P0 BRA `(.L_x_164) ;  /* 0x0000000000288947 */ /* 0x000fec0003800000 */
        /* <DEDUP_REMOVED lines=10> */
.L_x_164:
[----:B------:R-:W-:Y:S01]  /*6c30*/  UISETP.NE.AND UP0, UPT, UR38, URZ, UPT ;  /* 0x0000003f2600728c */ /* 0x000fe2000bf05270 */
[----:B------:R-:W-:Y:S01]  /*6c40*/  IMAD.MOV.U32 R0, RZ, RZ, 0x1 ;  /* 0x00000001ff007424 */ /* 0x000fe200078e00ff */
[----:B------:R-:W-:Y:S01]  /*6c50*/  USHF.R.U64 UR5, UR14, UR20, UR15 ;  /* 0x000000140e057299 */ /* 0x000fe2000800120f */
[----:B------:R-:W-:Y:S01]  /*6c60*/  IMAD.U32 R19, RZ, RZ, UR6 ;  /* 0x00000006ff137e24 */ /* 0x000fe2000f8e00ff */
[----:B------:R-:W-:Y:S02]  /*6c70*/  ULOP3.LUT UR4, UR11, UR47, URZ, 0xc0, !UPT ;  /* 0x0000002f0b047292 */ /* 0x000fe4000f8ec03f */
[----:B------:R-:W-:Y:S02]  /*6c80*/  UIADD3 UR7, -UR5, URZ, URZ ;  /* 0x0000003f05077290 */ /* 0x000fe4000fffe13f */
[----:B------:R-:W-:Y:S02]  /*6c90*/  UIMAD UR4, UR44, UR5, UR4 ;  /* 0x000000052c0472a4 */ /* 0x000fe4000f8e0204 */
[----:B------:R-:W-:-:S02]  /*6ca0*/  ULOP3.LUT UR10, UR10, UR43, URZ, 0xc0, !UPT ;  /* 0x0000002b0a0a7292 */ /* 0x000fc4000f8ec03f */
[----:B------:R-:W-:Y:S02]  /*6cb0*/  @UP0 UIMAD UR19, UR22, UR18, UR16 ;  /* 0x00000012161302a4 */ /* 0x000fe4000f8e0210 */
[----:B------:R-:W-:Y:S01]  /*6cc0*/  UIMAD UR5, UR7, UR21, UR17 ;  /* 0x00000015070572a4 */ /* 0x000fe2000f8e0211 */
[----:B------:R-:W-:Y:S02]  /*6cd0*/  ULDC UR8, c[0x0][0x600] ;  /* 0x0001800000087ab9 */ /* 0x000fe40000000800 */
[----:B------:R-:W-:Y:S01]  /*6ce0*/  ULDC UR7, c[0x0][0x610] ;  /* 0x0001840000077ab9 */ /* 0x000fe20000000800 */
[----:B------:R-:W-:Y:S02]  /*6cf0*/  UIMAD UR5, UR5, UR8, UR10 ;  /* 0x00000008050572a4 */ /* 0x000fe4000f8e020a */
[----:B------:R-:W-:-:S04]  /*6d00*/  UIMAD UR4, UR4, UR7, UR19 ;  /* 0x00000007040472a4 */ /* 0x000fc8000f8e0213 */
[----:B------:R-:W-:Y:S02]  /*6d10*/  USEL UR7, UR5, UR4, !UP0 ;  /* 0x0000000405077287 */ /* 0x000fe4000c000000 */
[----:B------:R-:W-:-:S04]  /*6d20*/  USEL UR4, UR4, UR5, !UP0 ;  /* 0x0000000504047287 */ /* 0x000fc8000c000000 */
[----:B------:R-:W-:Y:S02]  /*6d30*/  IMAD.U32 R2, RZ, RZ, UR7 ;  /* 0x00000007ff027e24 */ /* 0x000fe4000f8e00ff */
[----:B------:R-:W-:-:S07]  /*6d40*/  IMAD.U32 R18, RZ, RZ, UR4 ;  /* 0x00000004ff127e24 */ /* 0x000fce000f8e00ff */
.L_x_162:
[----:B------:R-:W-:Y:S01]  /*6d50*/  UIADD3 UR45, UR36, UR45, URZ ;  /* 0x0000002d242d7290 */ /* 0x000fe2000fffe03f */
[----:B------:R-:W-:Y:S02]  /*6d60*/  LOP3.LUT P0, RZ, R0, 0xff, RZ, 0xc0, !PT ;  /* 0x000000ff00ff7812 */ /* 0x000fe4000780c0ff */
[----:B------:R-:W-:Y:S01]  /*6d70*/  LOP3.LUT R100, R100, 0x1, RZ, 0x3c, !PT ;  /* 0x0000000164647812 */ /* 0x000fe200078e3cff */
[----:B------:R-:W-:Y:S02]  /*6d80*/  USHF.R.U32.HI UR4, URZ, 0x2, UR45 ;  /* 0x000000023f047899 */ /* 0x000fe4000801162d */
[----:B------:R-:W-:Y:S02]  /*6d90*/  UISETP.GT.U32.AND UP0, UPT, UR45, 0x3, UPT ;  /* 0x000000032d00788c */ /* 0x000fe4000bf04070 */
[----:B------:R-:W-:Y:S02]  /*6da0*/  ULOP3.LUT UR4, UR4, 0x1, URZ, 0xc0, !UPT ;  /* 0x0000000104047892 */ /* 0x000fe4000f8ec03f */
[----:B------:R-:W-:-:S02]  /*6db0*/  UISETP.LT.U32.AND UP0, UPT, UR36, 0x4, UP0 ;  /* 0x000000042400788c */ /* 0x000fc40008701070 */
[----:B------:R-:W-:Y:S02]  /*6dc0*/  UISETP.NE.U32.AND UP1, UPT, UR4, 0x1, UPT ;  /* 0x000000010400788c */ /* 0x000fe4000bf25070 */
[----:B------:R-:W-:Y:S02]  /*6dd0*/  USEL UR5, URZ, 0x1, !UP0 ;  /* 0x000000013f057887 */ /* 0x000fe4000c000000 */
[----:B------:R-:W-:Y:S02]  /*6de0*/  UISETP.GT.U32.AND UP1, UPT, UR36, 0x3, !UP1 ;  /* 0x000000032400788c */ /* 0x000fe4000cf24070 */
[----:B------:R-:W-:Y:S02]  /*6df0*/  ULOP3.LUT UR45, UR45, 0x3, URZ, 0xc0, !UPT ;  /* 0x000000032d2d7892 */ /* 0x000fe4000f8ec03f */
[----:B------:R-:W-:-:S04]  /*6e00*/  USEL UR4, URZ, 0x1, !UP1 ;  /* 0x000000013f047887 */ /* 0x000fc8000c800000 */
[----:B------:R-:W-:Y:S01]  /*6e10*/  ULOP3.LUT UR48, UR4, UR48, UR5, 0x96, !UPT ;  /* 0x0000003004307292 */ /* 0x000fe2000f8e9605 */
[----:B------:R-:W-:Y:S11]  /*6e20*/  @P0 BRA `(.L_x_165) ;  /* 0xffffffa800700947 */ /* 0x000ff6000383ffff */
[----:B------:R-:W-:Y:S05]  /*6e30*/  EXIT ;  /* 0x000000000000794d */ /* 0x000fea0003800000 */
.L_x_16:
[----:B------:R-:W-:-:S08]  /*6e40*/  ISETP.NE.AND P0, PT, RZ, UR6, PT ;  /* 0x00000006ff007c0c */ /* 0x000fd0000bf05270 */
[----:B-----5:R-:W0:-:S00]  /*6e50*/  USETMAXREG.DEALLOC.CTAPOOL 0x28 ;  /* 0x00000028000079c8 */ /* 0x020e0000080e0500 */
[----:B------:R-:W-:Y:S05]  /*6e60*/  @P0 EXIT ;  /* 0x000000000000094d */ /* 0x000fea0003800000 */
[----:B0-----:R-:W-:Y:S01]  /*6e70*/  LOP3.LUT P0, RZ, R0, 0xff, RZ, 0xc0, !PT ;  /* 0x000000ff00ff7812 */ /* 0x001fe2000780c0ff */
[----:B------:R-:W-:Y:S02]  /*6e80*/  IMAD.MOV.U32 R8, RZ, RZ, 0x1 ;  /* 0x00000001ff087424 */ /* 0x000fe400078e00ff */
[----:B------:R-:W-:-:S10]  /*6e90*/  IMAD.MOV.U32 R0, RZ, RZ, RZ ;  /* 0x000000ffff007224 */ /* 0x000fd400078e00ff */
[----:B------:R-:W-:Y:S05]  /*6ea0*/  @!P0 BRA `(.L_x_166) ;  /* 0x0000000c00648947 */ /* 0x000fea0003800000 */
[----:B------:R-:W0:Y:S01]  /*6eb0*/  S2UR UR8, SR_CgaCtaId ;  /* 0x00000000000879c3 */ /* 0x000e220000008800 */
[----:B------:R-:W-:Y:S01]  /*6ec0*/  LOP3.LUT P0, RZ, R3, 0x1f, RZ, 0xc0, !PT ;  /* 0x0000001f03ff7812 */ /* 0x000fe2000780c0ff */
[----:B------:R-:W-:Y:S01]  /*6ed0*/  ULDC UR5, c[0x0][0x658] ;  /* 0x0001960000057ab9 */ /* 0x000fe20000000800 */
[----:B------:R-:W-:Y:S01]  /*6ee0*/  UMOV UR6, 0xffffffff ;  /* 0xffffffff00067882 */ /* 0x000fe20000000000 */
[----:B------:R-:W-:Y:S01]  /*6ef0*/  BSSY B0, `(.L_x_166) ;  /* 0x00000d4000007945 */ /* 0x000fe20003800000 */
[----:B------:R-:W-:Y:S01]  /*6f00*/  USHF.L.U32 UR6, UR6, UR5, URZ ;  /* 0x0000000506067299 */ /* 0x000fe2000800063f */
[C---:B------:R-:W-:Y:S01]  /*6f10*/  ISETP.NE.AND P3, PT, R4.reuse, RZ, PT ;  /* 0x000000ff0400720c */ /* 0x040fe20003f65270 */
[----:B------:R-:W-:Y:S01]  /*6f20*/  IMAD.MOV.U32 R10, RZ, RZ, 0x1 ;  /* 0x00000001ff0a7424 */ /* 0x000fe200078e00ff */
[----:B------:R-:W-:Y:S01]  /*6f30*/  ISETP.NE.OR P0, PT, R4, RZ, !P0 ;  /* 0x000000ff0400720c */ /* 0x000fe20004705670 */
[----:B------:R-:W-:Y:S01]  /*6f40*/  IMAD.MOV.U32 R8, RZ, RZ, 0x1 ;  /* 0x00000001ff087424 */ /* 0x000fe200078e00ff */
[----:B------:R-:W-:Y:S01]  /*6f50*/  ULDC UR4, c[0x0][0x600] ;  /* 0x0001800000047ab9 */ /* 0x000fe20000000800 */
[----:B------:R-:W-:Y:S01]  /*6f60*/  IMAD.MOV.U32 R0, RZ, RZ, RZ ;  /* 0x000000ffff007224 */ /* 0x000fe200078e00ff */
[----:B------:R-:W-:Y:S01]  /*6f70*/  UMOV UR7, 0x1 ;  /* 0x0000000100077882 */ /* 0x000fe20000000000 */
[----:B------:R-:W-:-:S02]  /*6f80*/  UIADD3 UR21, UR37, 0x1, URZ ;  /* 0x0000000125157890 */ /* 0x000fc4000fffe03f */
[----:B------:R-:W-:Y:S02]  /*6f90*/  ULOP3.LUT UR13, UR40, 0x2, URZ, 0xfc, !UPT ;  /* 0x00000002280d7892 */ /* 0x000fe4000f8efc3f */
[----:B------:R-:W-:Y:S02]  /*6fa0*/  UIADD3 UR4, UR4, -0x1, URZ ;  /* 0xffffffff04047890 */ /* 0x000fe4000fffe03f */
[----:B------:R-:W-:Y:S02]  /*6fb0*/  USHF.L.U32 UR5, UR7, UR5, URZ ;  /* 0x0000000507057299 */ /* 0x000fe4000800063f */
[----:B------:R-:W-:Y:S01]  /*6fc0*/  ULOP3.LUT UR6, URZ, UR6, URZ, 0x33, !UPT ;  /* 0x000000063f067292 */ /* 0x000fe2000f8e333f */
[----:B------:R-:W-:Y:S01]  /*6fd0*/  ULDC.64 UR30, c[0x0][0x198] ;  /* 0x00006600001e7ab9 */ /* 0x000fe20000000a00 */
[----:B0-----:R-:W-:-:S10]  /*6fe0*/  IMAD.U32 R9, RZ, RZ, UR8 ;  /* 0x00000008ff097e24 */ /* 0x001fd4000f8e00ff */
.L_x_178:
[----:B------:R-:W-:-:S03]  /*6ff0*/  UMOV UR7, 0xffffffff ;  /* 0xffffffff00077882 */ /* 0x000fc60000000000 */
[----:B------:R-:W-:Y:S05]  /*7000*/  BRA.DIV UR7, `(.L_x_167) ;  /* 0x0000001207247947 */ /* 0x000fea000b800000 */
[----:B------:R-:W-:-:S13]  /*7010*/  ELECT P6, URZ, PT ;  /* 0x00000000003f782f */ /* 0x000fda00038c0000 */
.L_x_191:
[----:B------:R-:W0:Y:S01]  /*7020*/  LDC R3, c[0x0][0x28c] ;  /* 0x0000a300ff037b82 */ /* 0x000e220000000800 */
[----:B------:R-:W-:Y:S01]  /*7030*/  BSSY B1, `(.L_x_168) ;  /* 0x0000049000017945 */ /* 0x000fe20003800000 */
[----:B0-----:R-:W-:-:S13]  /*7040*/  ISETP.LT.OR P6, PT, R3, 0x1, !P6 ;  /* 0x000000010300780c */ /* 0x001fda00077c1670 */
[----:B------:R-:W-:Y:S05]  /*7050*/  @P6 BRA `(.L_x_169) ;  /* 0x0000000400186947 */ /* 0x000fea0003800000 */
[----:B------:R-:W-:Y:S02]  /*7060*/  IMAD R9, R18, 0x2, R9 ;  /* 0x0000000212097824 */ /* 0x000fe400078e0209 */
[----:B------:R-:W-:Y:S02]  /*7070*/  IMAD.SHL.U32 R6, R2, 0x80, RZ ;  /* 0x0000008002067824 */ /* 0x000fe400078e00ff */
[----:B------:R-:W-:Y:S02]  /*7080*/  IMAD.MOV.U32 R13, RZ, RZ, RZ ;  /* 0x000000ffff0d7224 */ /* 0x000fe400078e00ff */
[----:B------:R-:W-:Y:S02]  /*7090*/  IMAD.U32 R14, RZ, RZ, UR21 ;  /* 0x00000015ff0e7e24 */ /* 0x000fe4000f8e00ff */
[----:B------:R-:W-:Y:S02]  /*70a0*/  IMAD.MOV.U32 R2, RZ, RZ, R8 ;  /* 0x000000ffff027224 */ /* 0x000fe400078e0008 */
[----:B------:R-:W-:-:S02]  /*70b0*/  IMAD.MOV.U32 R4, RZ, RZ, R0 ;  /* 0x000000ffff047224 */ /* 0x000fc400078e0000 */
[----:B------:R-:W-:-:S07]  /*70c0*/  IMAD.SHL.U32 R7, R9, 0x20, RZ ;  /* 0x0000002009077824 */ /* 0x000fce00078e00ff */
.L_x_173:
[----:B------:R-:W0:Y:S01]  /*70d0*/  S2UR UR7, SR_CgaCtaId ;  /* 0x00000000000779c3 */ /* 0x000e220000008800 */
[----:B------:R-:W-:Y:S02]  /*70e0*/  MOV R12, 0x400 ;  /* 0x00000400000c7802 */ /* 0x000fe40000000f00 */
[----:B------:R-:W-:-:S05]  /*70f0*/  SHF.L.U32 R3, R2, 0x1f, RZ ;  /* 0x0000001f02037819 */ /* 0x000fca00000006ff */
[----:B------:R-:W1:Y:S01]  /*7100*/  @!P3 LDC R5, c[0x0][0x500] ;  /* 0x00014000ff05bb82 */ /* 0x000e620000000800 */
[----:B0-----:R-:W-:-:S05]  /*7110*/  IMAD.U32 R9, RZ, RZ, UR7 ;  /* 0x00000007ff097e24 */ /* 0x001fca000f8e00ff */
[----:B------:R-:W-:-:S05]  /*7120*/  LEA R11, R9, R12, 0x18 ;  /* 0x0000000c090b7211 */ /* 0x000fca00078ec0ff */
[----:B------:R-:W-:-:S04]  /*7130*/  IMAD R12, R4, 0x8, R11 ;  /* 0x00000008040c7824 */ /* 0x000fc800078e020b */
[----:B------:R-:W0:Y:S02]  /*7140*/  SYNCS.PHASECHK.TRANS64.TRYWAIT P1, [R12+URZ+0x20], R3 ;  /* 0x000020030c0075a7 */ /* 0x000e24000802017f */
[----:B01----:R-:W-:Y:S05]  /*7150*/  @!P1 BRA `(.L_x_170) ;  /* 0x0000000c00f09947 */ /* 0x003fea0003800000 */
.L_x_192:
[----:B------:R-:W-:Y:S01]  /*7160*/  UPRMT UR7, UR13, 0x9910, URZ ;  /* 0x000099100d077896 */ /* 0x000fe2000800003f */
[----:B------:R1:W-:Y:S03]  /*7170*/  @!P3 SYNCS.ARRIVE.TRANS64 RZ, [R12+URZ], R5 ;  /* 0x000000050cffb9a7 */ /* 0x0003e6000800003f */
[----:B------:R-:W-:-:S06]  /*7180*/  UISETP.NE.AND UP0, UPT, UR7, 0x2, UPT ;  /* 0x000000020700788c */ /* 0x000fcc000bf05270 */
[----:B------:R-:W-:-:S13]  /*7190*/  PLOP3.LUT P1, PT, PT, PT, UP0, 0x80, 0x0 ;  /* 0x000000000000781c */ /* 0x000fda0003f2f008 */
[----:B-1----:R-:W-:Y:S05]  /*71a0*/  @P1 BRA `(.L_x_171) ;  /* 0x0000000000041947 */ /* 0x002fea0003800000 */
[----:B------:R-:W-:Y:S01]  /*71b0*/  BPT.TRAP 0x1 ;  /* 0x000000040000795c */ /* 0x000fe20000300000 */
.L_x_171:
[----:B------:R-:W-:Y:S05]  /*71c0*/  @P0 BRA `(.L_x_172) ;  /* 0x0000000000040947 */ /* 0x000fea0003800000 */
[----:B------:R-:W-:Y:S01]  /*71d0*/  BPT.TRAP 0x1 ;  /* 0x000000040000795c */ /* 0x000fe20000300000 */
.L_x_172:
[----:B0-----:R-:W-:Y:S01]  /*71e0*/  IMAD R3, R4, 0x4, R9 ;  /* 0x0000000404037824 */ /* 0x001fe200078e0209 */
[----:B------:R-:W-:Y:S01]  /*71f0*/  R2UR UR34, R13 ;  /* 0x000000000d2272ca */ /* 0x000fe200000e0000 */
[----:B------:R-:W-:Y:S01]  /*7200*/  VIADD R14, R14, 0xffffffff ;  /* 0xffffffff0e0e7836 */ /* 0x000fe20000000000 */
[----:B------:R-:W-:Y:S01]  /*7210*/  R2UR UR33, R12 ;  /* 0x000000000c2172ca */ /* 0x000fe200000e0000 */
[----:B------:R-:W-:Y:S01]  /*7220*/  IMAD.SHL.U32 R3, R3, 0x400, RZ ;  /* 0x0000040003037824 */ /* 0x000fe200078e00ff */
[----:B------:R-:W-:Y:S01]  /*7230*/  R2UR UR36, R19 ;  /* 0x00000000132472ca */ /* 0x000fe200000e0000 */
[----:B------:R-:W-:Y:S01]  /*7240*/  UIADD3 UR14, UP0, UR30, 0xf0, URZ ;  /* 0x000000f01e0e7890 */ /* 0x000fe2000ff1e03f */
[----:B------:R-:W-:Y:S01]  /*7250*/  R2UR UR35, R7 ;  /* 0x00000000072372ca */ /* 0x000fe200000e0000 */
[--C-:B------:R-:W-:Y:S01]  /*7260*/  IMAD R3, R3, 0x4, R11.reuse ;  /* 0x0000000403037824 */ /* 0x100fe200078e020b */
[----:B------:R-:W-:Y:S01]  /*7270*/  R2UR UR19, R6 ;  /* 0x00000000061372ca */ /* 0x000fe200000e0000 */
[----:B------:R-:W-:Y:S01]  /*7280*/  IMAD R11, R4, 0x8000, R11 ;  /* 0x00008000040b7824 */ /* 0x000fe200078e020b */
[----:B------:R-:W-:Y:S01]  /*7290*/  UIADD3 UR42, UP1, UR30, 0x1f0, URZ ;  /* 0x000001f01e2a7890 */ /* 0x000fe2000ff3e03f */
[----:B------:R-:W-:Y:S01]  /*72a0*/  ISETP.GT.AND P2, PT, R14, 0x1, PT ;  /* 0x000000010e00780c */ /* 0x000fe20003f44270 */
[----:B------:R-:W-:Y:S01]  /*72b0*/  UIADD3.X UR15, URZ, UR31, URZ, UP0, !UPT ;  /* 0x0000001f3f0f7290 */ /* 0x000fe200087fe43f */
[----:B------:R-:W-:Y:S01]  /*72c0*/  R2UR UR24, R3 ;  /* 0x00000000031872ca */ /* 0x000fe200000e0000 */
[----:B------:R-:W-:Y:S01]  /*72d0*/  UIADD3 UR26, UR34, 0x20, URZ ;  /* 0x00000020221a7890 */ /* 0x000fe2000fffe03f */
[----:B------:R-:W-:Y:S01]  /*72e0*/  R2UR UR8, R11 ;  /* 0x000000000b0872ca */ /* 0x000fe200000e0000 */
[----:B------:R-:W-:Y:S01]  /*72f0*/  UIADD3.X UR43, URZ, UR31, URZ, UP1, !UPT ;  /* 0x0000001f3f2b7290 */ /* 0x000fe20008ffe43f */
[----:B------:R-:W-:Y:S01]  /*7300*/  VIADD R4, R4, 0x1 ;  /* 0x0000000104047836 */ /* 0x000fe20000000000 */
[----:B------:R-:W-:Y:S01]  /*7310*/  UMOV UR7, 0x30000 ;  /* 0x0003000000077882 */ /* 0x000fe20000000000 */
[----:B------:R-:W-:Y:S01]  /*7320*/  UMOV UR22, 0x0 ;  /* 0x0000000000167882 */ /* 0x000fe20000000000 */
[----:B------:R-:W-:Y:S01]  /*7330*/  UMOV UR23, 0x10000000 ;  /* 0x1000000000177882 */ /* 0x000fe20000000000 */
[----:B------:R-:W-:Y:S01]  /*7340*/  UMOV UR25, UR33 ;  /* 0x0000002100197c82 */ /* 0x000fe20008000000 */
[----:B------:R-:W-:Y:S01]  /*7350*/  ISETP.NE.AND P1, PT, R4, 0x4, PT ;  /* 0x000000040400780c */ /* 0x000fe20003f25270 */
[----:B------:R-:W-:Y:S01]  /*7360*/  UMOV UR28, UR36 ;  /* 0x00000024001c7c82 */ /* 0x000fe20008000000 */
[----:B------:R-:W-:Y:S01]  /*7370*/  UMOV UR27, UR35 ;  /* 0x00000023001b7c82 */ /* 0x000fe20008000000 */
[----:B------:R-:W-:Y:S01]  /*7380*/  UMOV UR17, UR33 ;  /* 0x0000002100117c82 */ /* 0x000fe20008000000 */
[----:B------:R-:W-:Y:S01]  /*7390*/  UIADD3 UR32, UR24, 0x180, URZ ;  /* 0x0000018018207890 */ /* 0x000fe2000fffe03f */
[----:B------:R-:W-:Y:S01]  /*73a0*/  SEL R3, RZ, 0x1, P1 ;  /* 0x00000001ff037807 */ /* 0x000fe20000800000 */
[----:B------:R-:W-:Y:S01]  /*73b0*/  UIADD3 UR24, UR24, 0x2180, URZ ;  /* 0x0000218018187890 */ /* 0x000fe2000fffe03f */
[----:B------:R-:W-:Y:S01]  /*73c0*/  VIADD R13, R13, 0x40 ;  /* 0x000000400d0d7836 */ /* 0x000fe20000000000 */
[----:B------:R-:W-:Y:S01]  /*73d0*/  UIADD3 UR16, UR8, 0x10180, URZ ;  /* 0x0001018008107890 */ /* 0x000fe2000fffe03f */
[----:B------:R-:W-:Y:S01]  /*73e0*/  LOP3.LUT R2, R2, R3, RZ, 0x3c, !PT ;  /* 0x0000000302027212 */ /* 0x000fe200078e3cff */
[----:B------:R-:W-:Y:S01]  /*73f0*/  UIADD3 UR8, UR8, 0x14180, URZ ;  /* 0x0001418008087890 */ /* 0x000fe2000fffe03f */
[----:B------:R-:W-:Y:S01]  /*7400*/  SEL R4, R4, RZ, P1 ;  /* 0x000000ff04047207 */ /* 0x000fe20000800000 */
[----:B------:R-:W-:Y:S01]  /*7410*/  UMOV UR18, UR34 ;  /* 0x0000002200127c82 */ /* 0x000fe20008000000 */
[----:B------:R-:W-:Y:S01]  /*7420*/  UMOV UR20, UR36 ;  /* 0x0000002400147c82 */ /* 0x000fe20008000000 */
[----:B------:R0:W-:Y:S01]  /*7430*/  UTMALDG.3D.MULTICAST [UR32], [UR14], UR7, desc[UR22] ;  /* 0x000016200e0073b4 */ /* 0x0001e20008011807 */
[----:B------:R-:W-:Y:S01]  /*7440*/  UMOV UR9, UR33 ;  /* 0x0000002100097c82 */ /* 0x000fe20008000000 */
[----:B------:R-:W-:Y:S01]  /*7450*/  UMOV UR11, UR19 ;  /* 0x00000013000b7c82 */ /* 0x000fe20008000000 */
[----:B------:R-:W-:Y:S01]  /*7460*/  UMOV UR12, UR36 ;  /* 0x00000024000c7c82 */ /* 0x000fe20008000000 */
[----:B------:R-:W-:Y:S01]  /*7470*/  UMOV UR10, UR26 ;  /* 0x0000001a000a7c82 */ /* 0x000fe20008000000 */
[----:B------:R0:W-:Y:S01]  /*7480*/  UTMALDG.3D.MULTICAST [UR24], [UR14], UR7, desc[UR22] ;  /* 0x000016180e0073b4 */ /* 0x0001e20008011807 */
[----:B------:R0:W-:Y:S01]  /*7490*/  UTMALDG.3D [UR16], [UR42], desc[UR22] ;  /* 0x000016102a0075b4 */ /* 0x0001e20008011000 */
[----:B------:R0:W-:Y:S02]  /*74a0*/  UTMALDG.3D [UR8], [UR42], desc[UR22] ;  /* 0x000016082a0075b4 */ /* 0x0001e40008011000 */
[----:B0-----:R-:W-:Y:S05]  /*74b0*/  @P2 BRA `(.L_x_173) ;  /* 0xfffffffc00042947 */ /* 0x001fea000383ffff */
.L_x_169:
[----:B------:R-:W-:Y:S05]  /*74c0*/  BSYNC B1 ;  /* 0x0000000000017941 */ /* 0x000fea0003800000 */
.L_x_168:
[----:B------:R-:W-:Y:S01]  /*74d0*/  LOP3.LUT P4, RZ, R10, 0xff, RZ, 0xc0, !PT ;  /* 0x000000ff0aff7812 */ /* 0x000fe2000788c0ff */
[----:B------:R-:W-:Y:S01]  /*74e0*/  VIADD R0, R0, UR37 ;  /* 0x0000002500007c36 */ /* 0x000fe20008000000 */
[----:B------:R-:W-:Y:S01]  /*74f0*/  ULDC.64 UR8, c[0x0][0x650] ;  /* 0x0001940000087ab9 */ /* 0x000fe20000000a00 */
[----:B------:R-:W-:Y:S01]  /*7500*/  IMAD.U32 R3, RZ, RZ, UR37 ;  /* 0x00000025ff037e24 */ /* 0x000fe2000f8e00ff */
[----:B------:R-:W-:Y:S01]  /*7510*/  BSSY B1, `(.L_x_174) ;  /* 0x000006f000017945 */ /* 0x000fe20003800000 */
[----:B------:R-:W-:Y:S01]  /*7520*/  IMAD.MOV.U32 R18, RZ, RZ, -0x1 ;  /* 0xffffffffff127424 */ /* 0x000fe200078e00ff */
[----:B------:R-:W-:Y:S01]  /*7530*/  SHF.R.U32.HI R2, RZ, 0x2, R0 ;  /* 0x00000002ff027819 */ /* 0x000fe20000011600 */
[----:B------:R-:W-:Y:S01]  /*7540*/  IMAD.MOV.U32 R19, RZ, RZ, -0x1 ;  /* 0xffffffffff137424 */ /* 0x000fe200078e00ff */
[----:B------:R-:W-:Y:S02]  /*7550*/  ISETP.GT.U32.AND P1, PT, R0, 0x3, PT ;  /* 0x000000030000780c */ /* 0x000fe40003f24070 */
[----:B------:R-:W-:-:S02]  /*7560*/  LOP3.LUT R2, R2, 0x1, RZ, 0xc0, !PT ;  /* 0x0000000102027812 */ /* 0x000fc400078ec0ff */
[C---:B------:R-:W-:Y:S01]  /*7570*/  ISETP.LT.U32.AND P1, PT, R3.reuse, 0x4, P1 ;  /* 0x000000040300780c */ /* 0x040fe20000f21070 */
[----:B------:R-:W0:Y:S01]  /*7580*/  @P4 S2R R9, SR_CgaCtaId ;  /* 0x0000000000094919 */ /* 0x000e220000008800 */
[----:B------:R-:W-:Y:S02]  /*7590*/  @P4 MOV R4, 0x400 ;  /* 0x0000040000044802 */ /* 0x000fe40000000f00 */
[----:B------:R-:W-:Y:S02]  /*75a0*/  ISETP.NE.U32.AND P2, PT, R2, 0x1, PT ;  /* 0x000000010200780c */ /* 0x000fe40003f45070 */
[----:B------:R-:W-:Y:S02]  /*75b0*/  LOP3.LUT R0, R0, 0x3, RZ, 0xc0, !PT ;  /* 0x0000000300007812 */ /* 0x000fe400078ec0ff */
[----:B------:R-:W-:Y:S02]  /*75c0*/  ISETP.GT.U32.AND P2, PT, R3, 0x3, !P2 ;  /* 0x000000030300780c */ /* 0x000fe40005744070 */
[----:B------:R-:W-:-:S02]  /*75d0*/  SEL R3, RZ, 0x1, !P1 ;  /* 0x00000001ff037807 */ /* 0x000fc40004800000 */
[----:B------:R-:W-:Y:S02]  /*75e0*/  SEL R2, RZ, 0x1, !P2 ;  /* 0x00000001ff027807 */ /* 0x000fe40005000000 */
[----:B------:R-:W-:Y:S02]  /*75f0*/  PRMT R10, RZ, 0x7610, R10 ;  /* 0x00007610ff0a7816 */ /* 0x000fe4000000000a */
[--C-:B------:R-:W-:Y:S01]  /*7600*/  LOP3.LUT R8, R2, R8, R3.reuse, 0x96, !PT ;  /* 0x0000000802087212 */ /* 0x100fe200078e9603 */
[----:B------:R-:W-:Y:S01]  /*7610*/  IMAD.MOV.U32 R2, RZ, RZ, -0x1 ;  /* 0xffffffffff027424 */ /* 0x000fe200078e00ff */
[----:B------:R-:W-:Y:S02]  /*7620*/  PRMT R3, RZ, 0x7610, R3 ;  /* 0x00007610ff037816 */ /* 0x000fe40000000003 */
[----:B0-----:R-:W-:-:S04]  /*7630*/  @P4 LEA R4, R9, R4, 0x18 ;  /* 0x0000000409044211 */ /* 0x001fc800078ec0ff */
[----:B------:R0:W-:Y:S01]  /*7640*/  @P4 SYNCS.ARRIVE.TRANS64.A1T0 RZ, [R4+URZ+0x78], RZ ;  /* 0x000078ff04ff49a7 */ /* 0x0001e2000810003f */
[----:B------:R-:W-:-:S04]  /*7650*/  IADD3 R16, P4, R16, UR52, RZ ;  /* 0x0000003410107c10 */ /* 0x000fc8000ff9e0ff */
[----:B------:R-:W-:Y:S02]  /*7660*/  IADD3.X R17, R17, UR39, RZ, P4, !PT ;  /* 0x0000002711117c10 */ /* 0x000fe4000a7fe4ff */
        /* <DEDUP_REMOVED lines=8> */
[----:B------:R-:W-:Y:S01]  /*76f0*/  ULDC UR14, c[0x0][0x154] ;  /* 0x00005500000e7ab9 */ /* 0x000fe20000000800 */
[----:B------:R-:W-:Y:S01]  /*7700*/  IMAD.MOV.U32 R2, RZ, RZ, R16 ;  /* 0x000000ffff027224 */ /* 0x000fe200078e0010 */
[----:B------:R-:W-:Y:S01]  /*7710*/  ISETP.NE.AND.EX P1, PT, RZ, UR9, PT, P1 ;  /* 0x00000009ff007c0c */ /* 0x000fe2000bf25310 */
[----:B------:R-:W1:Y:S01]  /*7720*/  S2UR UR12, SR_CTAID.Y ;  /* 0x00000000000c79c3 */ /* 0x000e620000002600 */
[----:B0-----:R-:W-:-:S05]  /*7730*/  I2FP.F32.U32 R3, UR7 ;  /* 0x0000000700037c45 */ /* 0x001fca0008201000 */
[----:B------:R-:W-:Y:S01]  /*7740*/  FMUL R12, R3, UR10 ;  /* 0x0000000a030c7c20 */ /* 0x000fe20008400000 */
[----:B------:R-:W-:-:S05]  /*7750*/  IMAD.MOV.U32 R3, RZ, RZ, R17 ;  /* 0x000000ffff037224 */ /* 0x000fca00078e0011 */
[----:B------:R-:W-:Y:S05]  /*7760*/  @!P1 BRA `(.L_x_176) ;  /* 0x0000000000289947 */ /* 0x000fea0003800000 */
[----:B------:R-:W-:Y:S02]  /*7770*/  ULDC UR10, c[0x0][0x634] ;  /* 0x00018d00000a7ab9 */ /* 0x000fe40000000800 */
[----:B------:R-:W-:-:S05]  /*7780*/  IADD3 R7, P1, R16, UR10, RZ ;  /* 0x0000000a10077c10 */ /* 0x000fca000ff3e0ff */
[----:B------:R-:W-:-:S04]  /*7790*/  IMAD.X R11, RZ, RZ, R17, P1 ;  /* 0x000000ffff0b7224 */ /* 0x000fc800008e0611 */
[----:B------:R-:W-:-:S04]  /*77a0*/  IMAD.WIDE.U32 R4, R11, UR8, RZ ;  /* 0x000000080b047c25 */ /* 0x000fc8000f8e00ff */
[----:B------:R-:W-:-:S04]  /*77b0*/  IMAD.WIDE.U32 R4, P1, R7, UR9, R4 ;  /* 0x0000000907047c25 */ /* 0x000fc8000f820004 */
[----:B------:R-:W-:-:S04]  /*77c0*/  IMAD.WIDE.U32 R6, R7, UR8, RZ ;  /* 0x0000000807067c25 */ /* 0x000fc8000f8e00ff */
[----:B------:R-:W-:Y:S01]  /*77d0*/  IMAD.X R3, RZ, RZ, RZ, P1 ;  /* 0x000000ffff037224 */ /* 0x000fe200008e06ff */
[----:B------:R-:W-:Y:S01]  /*77e0*/  IADD3 RZ, P1, R7, R4, RZ ;  /* 0x0000000407ff7210 */ /* 0x000fe20007f3e0ff */
[----:B------:R-:W-:-:S04]  /*77f0*/  IMAD.MOV.U32 R2, RZ, RZ, R5 ;  /* 0x000000ffff027224 */ /* 0x000fc800078e0005 */
[----:B------:R-:W-:-:S08]  /*7800*/  IMAD.WIDE.U32.X R2, R11, UR9, R2, P1 ;  /* 0x000000090b027c25 */ /* 0x000fd000088e0402 */
.L_x_176:
[--C-:B------:R-:W-:Y:S01]  /*7810*/  SHF.R.U64 R19, R2, UR11, R3.reuse ;  /* 0x0000000b02137c19 */ /* 0x100fe20008001203 */
[----:B------:R-:W0:Y:S01]  /*7820*/  F2I.U32.TRUNC.NTZ R12, R12 ;  /* 0x0000000c000c7305 */ /* 0x000e22000020f000 */
[----:B------:R-:W-:Y:S01]  /*7830*/  SHF.R.U32.HI R2, RZ, UR11, R3 ;  /* 0x0000000bff027c19 */ /* 0x000fe20008011603 */
[----:B------:R-:W-:Y:S01]  /*7840*/  ULDC.64 UR8, c[0x0][0x620] ;  /* 0x0001880000087ab9 */ /* 0x000fe20000000a00 */
[----:B------:R-:W-:Y:S01]  /*7850*/  IADD3 R5, P1, RZ, -R19, RZ ;  /* 0x80000013ff057210 */ /* 0x000fe20007f3e0ff */
[----:B------:R-:W3:Y:S01]  /*7860*/  LDC R11, c[0x0][0x610] ;  /* 0x00018400ff0b7b82 */ /* 0x000ee20000000800 */
[----:B-1----:R-:W-:Y:S01]  /*7870*/  I2FP.F32.U32 R4, UR12 ;  /* 0x0000000c00047c45 */ /* 0x002fe20008201000 */
[----:B------:R-:W-:Y:S01]  /*7880*/  ULDC UR11, c[0x0][0x658] ;  /* 0x00019600000b7ab9 */ /* 0x000fe20000000800 */
[----:B------:R-:W-:Y:S01]  /*7890*/  ULDC UR16, c[0x0][0x648] ;  /* 0x0001920000107ab9 */ /* 0x000fe20000000800 */
[----:B------:R-:W-:Y:S02]  /*78a0*/  IMAD.X R2, RZ, RZ, ~R2, P1 ;  /* 0x000000ffff027224 */ /* 0x000fe400008e0e02 */
[----:B------:R-:W-:Y:S01]  /*78b0*/  FMUL R6, R4, UR14 ;  /* 0x0000000e04067c20 */ /* 0x000fe20008400000 */
[----:B------:R-:W-:Y:S01]  /*78c0*/  ULDC.64 UR14, c[0x0][0x640] ;  /* 0x00019000000e7ab9 */ /* 0x000fe20000000a00 */
[----:B------:R-:W-:Y:S01]  /*78d0*/  IMAD R4, R2, UR8, RZ ;  /* 0x0000000802047c24 */ /* 0x000fe2000f8e02ff */
[----:B------:R-:W-:Y:S01]  /*78e0*/  ISETP.NE.U32.AND P1, PT, RZ, UR14, PT ;  /* 0x0000000eff007c0c */ /* 0x000fe2000bf25070 */
[C---:B------:R-:W-:Y:S01]  /*78f0*/  IMAD.WIDE.U32 R2, R5.reuse, UR8, R16 ;  /* 0x0000000805027c25 */ /* 0x040fe2000f8e0010 */
[----:B0-----:R-:W-:Y:S01]  /*7900*/  R2UR UR8, R12 ;  /* 0x000000000c0872ca */ /* 0x001fe200000e0000 */
[----:B------:R-:W0:Y:S01]  /*7910*/  F2I.U32.TRUNC.NTZ R6, R6 ;  /* 0x0000000600067305 */ /* 0x000e22000020f000 */
[----:B------:R-:W-:Y:S01]  /*7920*/  ISETP.NE.AND.EX P1, PT, RZ, UR15, PT, P1 ;  /* 0x0000000fff007c0c */ /* 0x000fe2000bf25310 */
[----:B------:R-:W-:Y:S01]  /*7930*/  IMAD R5, R5, UR9, R4 ;  /* 0x0000000905057c24 */ /* 0x000fe2000f8e0204 */
[----:B------:R-:W-:-:S03]  /*7940*/  ULDC UR9, c[0x0][0x618] ;  /* 0x0001860000097ab9 */ /* 0x000fc60000000800 */
[----:B------:R-:W-:-:S05]  /*7950*/  IMAD.IADD R3, R3, 0x1, R5 ;  /* 0x0000000103037824 */ /* 0x000fca00078e0205 */
[--C-:B------:R-:W-:Y:S02]  /*7960*/  SHF.R.U64 R12, R2, UR9, R3.reuse ;  /* 0x00000009020c7c19 */ /* 0x100fe40008001203 */
[----:B------:R-:W-:Y:S01]  /*7970*/  SHF.R.U32.HI R3, RZ, UR9, R3 ;  /* 0x00000009ff037c19 */ /* 0x000fe20008011603 */
[----:B------:R-:W-:Y:S01]  /*7980*/  ULDC UR9, c[0x0][0x608] ;  /* 0x0001820000097ab9 */ /* 0x000fe20000000800 */
[----:B0-----:R-:W-:Y:S02]  /*7990*/  R2UR UR10, R6 ;  /* 0x00000000060a72ca */ /* 0x001fe400000e0000 */
[--C-:B------:R-:W-:Y:S02]  /*79a0*/  SHF.R.U64 R14, R12, UR9, R3.reuse ;  /* 0x000000090c0e7c19 */ /* 0x100fe40008001203 */
[----:B------:R-:W-:Y:S01]  /*79b0*/  SHF.R.U32.HI R3, RZ, UR9, R3 ;  /* 0x00000009ff037c19 */ /* 0x000fe20008011603 */
[----:B------:R-:W-:-:S03]  /*79c0*/  UIADD3 UR9, -UR8, URZ, URZ ;  /* 0x0000003f08097290 */ /* 0x000fc6000fffe13f */
[--C-:B------:R-:W-:Y:S01]  /*79d0*/  SHF.R.U64 R18, R14, UR11, R3.reuse ;  /* 0x0000000b0e127c19 */ /* 0x100fe20008001203 */
[----:B------:R-:W-:Y:S01]  /*79e0*/  ULDC UR8, c[0x0][0x144] ;  /* 0x0000510000087ab9 */ /* 0x000fe20000000800 */
[----:B------:R-:W-:-:S03]  /*79f0*/  SHF.R.U32.HI R3, RZ, UR11, R3 ;  /* 0x0000000bff037c19 */ /* 0x000fc60008011603 */
[----:B------:R-:W-:Y:S01]  /*7a00*/  IMAD.MOV.U32 R2, RZ, RZ, R18 ;  /* 0x000000ffff027224 */ /* 0x000fe200078e0012 */
[----:B------:R-:W-:Y:S06]  /*7a10*/  @!P1 BRA `(.L_x_177) ;  /* 0x0000000000289947 */ /* 0x000fec0003800000 */
        /* <DEDUP_REMOVED lines=10> */
.L_x_177:
[----:B------:R-:W-:Y:S01]  /*7ac0*/  UISETP.NE.AND UP0, UPT, UR38, URZ, UPT ;  /* 0x0000003f2600728c */ /* 0x000fe2000bf05270 */
[----:B------:R-:W-:Y:S01]  /*7ad0*/  SHF.R.U64 R3, R2, UR16, R3 ;  /* 0x0000001002037c19 */ /* 0x000fe20008001203 */
[----:B------:R-:W-:Y:S01]  /*7ae0*/  UIADD3 UR10, -UR10, URZ, URZ ;  /* 0x0000003f0a0a7290 */ /* 0x000fe2000fffe13f */
[----:B------:R-:W-:Y:S01]  /*7af0*/  LOP3.LUT R2, R14, UR6, RZ, 0xc0, !PT ;  /* 0x000000060e027c12 */ /* 0x000fe2000f8ec0ff */
[----:B------:R-:W-:Y:S02]  /*7b00*/  UIMAD UR7, UR8, UR9, UR7 ;  /* 0x00000009080772a4 */ /* 0x000fe4000f8e0207 */
[----:B------:R-:W-:Y:S01]  /*7b10*/  IMAD.MOV R5, RZ, RZ, -R3 ;  /* 0x000000ffff057224 */ /* 0x000fe200078e0a03 */
[----:B------:R-:W-:Y:S01]  /*7b20*/  ULDC UR8, c[0x0][0x148] ;  /* 0x0000520000087ab9 */ /* 0x000fe20000000800 */
[----:B------:R-:W-:Y:S01]  /*7b30*/  IMAD R4, R3, UR5, R2 ;  /* 0x0000000503047c24 */ /* 0x000fe2000f8e0202 */
[----:B------:R-:W-:Y:S02]  /*7b40*/  LOP3.LUT R3, R12, UR4, RZ, 0xc0, !PT ;  /* 0x000000040c037c12 */ /* 0x000fe4000f8ec0ff */
[----:B------:R-:W-:Y:S01]  /*7b50*/  @UP0 UIMAD UR7, UR8, UR10, UR12 ;  /* 0x0000000a080702a4 */ /* 0x000fe2000f8e020c */
[----:B------:R-:W-:-:S02]  /*7b60*/  PLOP3.LUT P1, PT, PT, PT, UP0, 0x80, 0x0 ;  /* 0x000000000000781c */ /* 0x000fc40003f2f008 */
[----:B------:R-:W-:Y:S02]  /*7b70*/  ULDC UR8, c[0x0][0x638] ;  /* 0x00018e0000087ab9 */ /* 0x000fe40000000800 */
[----:B------:R-:W-:Y:S02]  /*7b80*/  IMAD R2, R5, UR8, R18 ;  /* 0x0000000805027c24 */ /* 0x000fe4000f8e0212 */
[----:B---3--:R-:W-:Y:S01]  /*7b90*/  IMAD R11, R4, R11, UR7 ;  /* 0x00000007040b7e24 */ /* 0x008fe2000f8e020b */
[----:B------:R-:W-:Y:S01]  /*7ba0*/  ULDC UR7, c[0x0][0x600] ;  /* 0x0001800000077ab9 */ /* 0x000fe20000000800 */
[----:B------:R-:W-:Y:S02]  /*7bb0*/  IMAD.MOV.U32 R4, RZ, RZ, 0x1 ;  /* 0x00000001ff047424 */ /* 0x000fe400078e00ff */
[----:B------:R-:W-:-:S03]  /*7bc0*/  IMAD R18, R2, UR7, R3 ;  /* 0x0000000702127c24 */ /* 0x000fc6000f8e0203 */
[----:B------:R-:W-:Y:S02]  /*7bd0*/  PRMT R3, R4, 0x7610, R3 ;  /* 0x0000761004037816 */ /* 0x000fe40000000003 */
[----:B------:R-:W-:Y:S02]  /*7be0*/  SEL R2, R18, R11, !P1 ;  /* 0x0000000b12027207 */ /* 0x000fe40004800000 */
[----:B------:R-:W-:-:S07]  /*7bf0*/  SEL R18, R11, R18, !P1 ;  /* 0x000000120b127207 */ /* 0x000fce0004800000 */
.L_x_175:
[----:B------:R-:W-:Y:S05]  /*7c00*/  BSYNC B1 ;  /* 0x0000000000017941 */ /* 0x000fea0003800000 */
.L_x_174:
[----:B------:R-:W-:-:S13]  /*7c10*/  LOP3.LUT P1, RZ, R3, 0xff, RZ, 0xc0, !PT ;  /* 0x000000ff03ff7812 */ /* 0x000fda000782c0ff */
[----:B------:R-:W-:Y:S05]  /*7c20*/  @P1 BRA `(.L_x_178) ;  /* 0xfffffff000f01947 */ /* 0x000fea000383ffff */
[----:B------:R-:W-:Y:S05]  /*7c30*/  BSYNC B0 ;  /* 0x0000000000007941 */ /* 0x000fea0003800000 */
.L_x_166:
[----:B------:R-:W-:-:S03]  /*7c40*/  UMOV UR7, 0xffffffff ;  /* 0xffffffff00077882 */ /* 0x000fc60000000000 */
[----:B------:R-:W-:Y:S05]  /*7c50*/  BRA.DIV UR7, `(.L_x_179) ;  /* 0x0000000607447947 */ /* 0x000fea000b800000 */
[----:B------:R-:W-:-:S13]  /*7c60*/  ELECT P6, URZ, PT ;  /* 0x00000000003f782f */ /* 0x000fda00038c0000 */
.L_x_195:
[----:B------:R-:W-:Y:S04]  /*7c70*/  BSSY B0, `(.L_x_180) ;  /* 0x000002c000007945 */ /* 0x000fe80003800000 */
[----:B------:R-:W-:Y:S05]  /*7c80*/  @!P6 BRA `(.L_x_181) ;  /* 0x0000000000a8e947 */ /* 0x000fea0003800000 */
[----:B------:R-:W-:-:S04]  /*7c90*/  ULOP3.LUT UR7, UR40, 0x2, URZ, 0xfc, !UPT ;  /* 0x0000000228077892 */ /* 0x000fc8000f8efc3f */
[----:B------:R-:W-:-:S06]  /*7ca0*/  UISETP.NE.AND UP0, UPT, UR7, 0x3, UPT ;  /* 0x000000030700788c */ /* 0x000fcc000bf05270 */
[----:B------:R-:W-:-:S13]  /*7cb0*/  PLOP3.LUT P0, PT, PT, PT, UP0, 0x80, 0x0 ;  /* 0x000000000000781c */ /* 0x000fda0003f0f008 */
[----:B------:R-:W-:Y:S05]  /*7cc0*/  @!P0 BRA `(.L_x_182) ;  /* 0x0000000000048947 */ /* 0x000fea0003800000 */
[----:B------:R-:W-:Y:S01]  /*7cd0*/  BPT.TRAP 0x1 ;  /* 0x000000040000795c */ /* 0x000fe20000300000 */
.L_x_182:
[----:B------:R-:W0:Y:S01]  /*7ce0*/  S2R R3, SR_CgaCtaId ;  /* 0x0000000000037919 */ /* 0x000e220000008800 */
[----:B------:R-:W-:-:S04]  /*7cf0*/  MOV R2, 0x400 ;  /* 0x0000040000027802 */ /* 0x000fc80000000f00 */
[----:B0-----:R-:W-:Y:S02]  /*7d00*/  LEA R3, R3, R2, 0x18 ;  /* 0x0000000203037211 */ /* 0x001fe400078ec0ff */
[----:B------:R-:W-:-:S03]  /*7d10*/  SHF.L.U32 R2, R8, 0x1f, RZ ;  /* 0x0000001f08027819 */ /* 0x000fc600000006ff */
[----:B------:R-:W-:-:S04]  /*7d20*/  VIADD R3, R3, 0x20 ;  /* 0x0000002003037836 */ /* 0x000fc80000000000 */
[C---:B------:R-:W-:Y:S02]  /*7d30*/  IMAD R7, R0.reuse, 0x8, R3 ;  /* 0x0000000800077824 */ /* 0x040fe400078e0203 */
[----:B------:R-:W-:Y:S02]  /*7d40*/  VIADD R0, R0, 0x1 ;  /* 0x0000000100007836 */ /* 0x000fe40000000000 */
[----:B------:R-:W0:Y:S03]  /*7d50*/  SYNCS.PHASECHK.TRANS64.TRYWAIT P0, [R7+URZ], R2 ;  /* 0x00000002070075a7 */ /* 0x000e26000800017f */
[----:B------:R-:W-:-:S04]  /*7d60*/  ISETP.NE.AND P1, PT, R0, 0x4, PT ;  /* 0x000000040000780c */ /* 0x000fc80003f25270 */
[----:B------:R-:W-:Y:S02]  /*7d70*/  SEL R5, RZ, 0x1, P1 ;  /* 0x00000001ff057807 */ /* 0x000fe40000800000 */
[----:B------:R-:W-:Y:S02]  /*7d80*/  SEL R0, R0, RZ, P1 ;  /* 0x000000ff00007207 */ /* 0x000fe40000800000 */
[----:B------:R-:W-:-:S03]  /*7d90*/  LOP3.LUT R5, R8, R5, RZ, 0x3c, !PT ;  /* 0x0000000508057212 */ /* 0x000fc600078e3cff */
[----:B------:R-:W-:Y:S01]  /*7da0*/  IMAD R9, R0, 0x8, R3 ;  /* 0x0000000800097824 */ /* 0x000fe200078e0203 */
[----:B------:R-:W-:Y:S01]  /*7db0*/  SHF.L.U32 R4, R5, 0x1f, RZ ;  /* 0x0000001f05047819 */ /* 0x000fe200000006ff */
[----:B0-----:R-:W-:Y:S06]  /*7dc0*/  @!P0 BRA `(.L_x_183) ;  /* 0x0000000400088947 */ /* 0x001fec0003800000 */
.L_x_196:
[----:B------:R-:W1:Y:S01]  /*7dd0*/  SYNCS.PHASECHK.TRANS64.TRYWAIT P0, [R9+URZ], R4 ;  /* 0x00000004090075a7 */ /* 0x000e62000800017f */
[----:B------:R-:W-:-:S05]  /*7de0*/  VIADD R0, R0, 0x1 ;  /* 0x0000000100007836 */ /* 0x000fca0000000000 */
[----:B------:R-:W-:-:S04]  /*7df0*/  ISETP.NE.AND P1, PT, R0, 0x4, PT ;  /* 0x000000040000780c */ /* 0x000fc80003f25270 */
[----:B0-----:R-:W-:Y:S02]  /*7e00*/  SEL R2, RZ, 0x1, P1 ;  /* 0x00000001ff027807 */ /* 0x001fe40000800000 */
[----:B------:R-:W-:Y:S02]  /*7e10*/  SEL R0, R0, RZ, P1 ;  /* 0x000000ff00007207 */ /* 0x000fe40000800000 */
[----:B------:R-:W-:-:S03]  /*7e20*/  LOP3.LUT R7, R5, R2, RZ, 0x3c, !PT ;  /* 0x0000000205077212 */ /* 0x000fc600078e3cff */
[----:B------:R-:W-:Y:S01]  /*7e30*/  IMAD R6, R0, 0x8, R3 ;  /* 0x0000000800067824 */ /* 0x000fe200078e0203 */
[----:B------:R-:W-:Y:S01]  /*7e40*/  SHF.L.U32 R5, R7, 0x1f, RZ ;  /* 0x0000001f07057819 */ /* 0x000fe200000006ff */
[----:B-1----:R-:W-:Y:S06]  /*7e50*/  @!P0 BRA `(.L_x_184) ;  /* 0x0000000000f88947 */ /* 0x002fec0003800000 */
.L_x_197:
[----:B------:R-:W1:Y:S01]  /*7e60*/  SYNCS.PHASECHK.TRANS64.TRYWAIT P0, [R6+URZ], R5 ;  /* 0x00000005060075a7 */ /* 0x000e62000800017f */
[----:B------:R-:W-:-:S05]  /*7e70*/  VIADD R0, R0, 0x1 ;  /* 0x0000000100007836 */ /* 0x000fca0000000000 */
[----:B------:R-:W-:-:S04]  /*7e80*/  ISETP.NE.AND P1, PT, R0, 0x4, PT ;  /* 0x000000040000780c */ /* 0x000fc80003f25270 */
[----:B------:R-:W-:Y:S02]  /*7e90*/  SEL R2, RZ, 0x1, P1 ;  /* 0x00000001ff027807 */ /* 0x000fe40000800000 */
[----:B------:R-:W-:Y:S02]  /*7ea0*/  SEL R0, R0, RZ, P1 ;  /* 0x000000ff00007207 */ /* 0x000fe40000800000 */
[----:B------:R-:W-:Y:S01]  /*7eb0*/  LOP3.LUT R2, R7, R2, RZ, 0x3c, !PT ;  /* 0x0000000207027212 */ /* 0x000fe200078e3cff */
[----:B-1----:R-:W-:Y:S06]  /*7ec0*/  @!P0 BRA `(.L_x_185) ;  /* 0x0000000000f08947 */ /* 0x002fec0003800000 */
.L_x_198:
[----:B------:R-:W-:Y:S01]  /*7ed0*/  IMAD R3, R0, 0x8, R3 ;  /* 0x0000000800037824 */ /* 0x000fe200078e0203 */
[----:B------:R-:W-:-:S07]  /*7ee0*/  SHF.L.U32 R0, R2, 0x1f, RZ ;  /* 0x0000001f02007819 */ /* 0x000fce00000006ff */
.L_x_186:
[----:B---3--:R3:W4:Y:S02]  /*7ef0*/  SYNCS.PHASECHK.TRANS64.TRYWAIT P0, [R3+URZ], R0 ;  /* 0x00000000030075a7 */ /* 0x008724000800017f */
[----:B----4-:R-:W-:Y:S05]  /*7f00*/  @!P0 NANOSLEEP.SYNCS 0x989680 ;  /* 0x009896800000895d */ /* 0x010fea0003900000 */
[----:B------:R-:W4:Y:S02]  /*7f10*/  @!P0 SYNCS.PHASECHK.TRANS64 P0, [R3+URZ], R0 ;  /* 0x00000000030085a7 */ /* 0x000f24000800007f */
[----:B----4-:R-:W-:Y:S05]  /*7f20*/  @!P0 BRA `(.L_x_186) ;  /* 0xfffffffc00f08947 */ /* 0x010fea000383ffff */
.L_x_181:
[----:B------:R-:W-:Y:S05]  /*7f30*/  BSYNC B0 ;  /* 0x0000000000007941 */ /* 0x000fea0003800000 */
.L_x_180:
[----:B------:R-:W-:Y:S05]  /*7f40*/  EXIT ;  /* 0x000000000000794d */ /* 0x000fea0003800000 */
.L_x_18:
[----:B0-----:R0:W1:Y:S02]  /*7f50*/  SYNCS.PHASECHK.TRANS64.TRYWAIT P0, [R96+URZ+-0x8], R3 ;  /* 0xfffff803600075a7 */ /* 0x001064000800017f */
[----:B-1----:R-:W-:Y:S05]  /*7f60*/  @!P0 NANOSLEEP.SYNCS 0x989680 ;  /* 0x009896800000895d */ /* 0x002fea0003900000 */
[----:B------:R-:W1:Y:S02]  /*7f70*/  @!P0 SYNCS.PHASECHK.TRANS64 P0, [R96+URZ+-0x8], R3 ;  /* 0xfffff803600085a7 */ /* 0x000e64000800007f */
[----:B-1----:R-:W-:Y:S05]  /*7f80*/  @!P0 BRA `(.L_x_18) ;  /* 0xfffffffc00f08947 */ /* 0x002fea000383ffff */
[----:B------:R-:W-:Y:S05]  /*7f90*/  BRA `(.L_x_187) ;  /* 0xffffff9800207947 */ /* 0x000fea000383ffff */
.L_x_23:
[----:B-1----:R1:W2:Y:S02]  /*7fa0*/  SYNCS.PHASECHK.TRANS64.TRYWAIT P1, [R3+URZ], R0 ;  /* 0x00000000030075a7 */ /* 0x0022a4000802017f */
[----:B--2---:R-:W-:Y:S05]  /*7fb0*/  @!P1 NANOSLEEP.SYNCS 0x989680 ;  /* 0x009896800000995d */ /* 0x004fea0003900000 */
[----:B------:R-:W2:Y:S02]  /*7fc0*/  @!P1 SYNCS.PHASECHK.TRANS64 P1, [R3+URZ], R0 ;  /* 0x00000000030095a7 */ /* 0x000ea4000802007f */
[----:B--2---:R-:W-:Y:S05]  /*7fd0*/  @!P1 BRA `(.L_x_23) ;  /* 0xfffffffc00f09947 */ /* 0x004fea000383ffff */
[----:B------:R-:W-:Y:S05]  /*7fe0*/  BRA `(.L_x_22) ;  /* 0xffffff9800987947 */ /* 0x000fea000383ffff */
.L_x_28:
[----:B-1----:R-:W-:-:S04]  /*7ff0*/  IMAD.U32 R5, RZ, RZ, UR4 ;  /* 0x00000004ff057e24 */ /* 0x002fc8000f8e00ff */
[----:B------:R1:W2:Y:S03]  /*8000*/  SYNCS.PHASECHK.TRANS64.TRYWAIT P1, [R5+URZ], R4 ;  /* 0x00000004050075a7 */ /* 0x0002a6000802017f */
[----:B--2---:R-:W-:Y:S05]  /*8010*/  @!P1 NANOSLEEP.SYNCS 0x989680 ;  /* 0x009896800000995d */ /* 0x004fea0003900000 */
[----:B------:R-:W2:Y:S02]  /*8020*/  @!P1 SYNCS.PHASECHK.TRANS64 P1, [R5+URZ], R4 ;  /* 0x00000004050095a7 */ /* 0x000ea4000802007f */
[----:B--2---:R-:W-:Y:S05]  /*8030*/  @!P1 BRA `(.L_x_28) ;  /* 0xfffffffc00ec9947 */ /* 0x004fea000383ffff */
[----:B------:R-:W-:Y:S05]  /*8040*/  BRA `(.L_x_27) ;  /* 0xffffff9c00d87947 */ /* 0x000fea000383ffff */
.L_x_34:
[----:B0-----:R0:W1:Y:S02]  /*8050*/  SYNCS.PHASECHK.TRANS64.TRYWAIT P0, [R96+URZ+0x8], R3 ;  /* 0x00000803600075a7 */ /* 0x001064000800017f */
[----:B-1----:R-:W-:Y:S05]  /*8060*/  @!P0 NANOSLEEP.SYNCS 0x989680 ;  /* 0x009896800000895d */ /* 0x002fea0003900000 */
[----:B------:R-:W1:Y:S02]  /*8070*/  @!P0 SYNCS.PHASECHK.TRANS64 P0, [R96+URZ+0x8], R3 ;  /* 0x00000803600085a7 */ /* 0x000e64000800007f */
[----:B-1----:R-:W-:Y:S05]  /*8080*/  @!P0 BRA `(.L_x_34) ;  /* 0xfffffffc00f08947 */ /* 0x002fea000383ffff */
[----:B------:R-:W-:Y:S05]  /*8090*/  BRA `(.L_x_188) ;  /* 0xffffffa400647947 */ /* 0x000fea000383ffff */
.L_x_167:
[----:B------:R-:W-:Y:S01]  /*80a0*/  BSSY B1, `(.L_x_189) ;  /* 0x0000006000017945 */ /* 0x000fe20003800000 */
[----:B------:R-:W-:-:S07]  /*80b0*/  IMAD.MOV.U32 R15, RZ, RZ, -0x1 ;  /* 0xffffffffff0f7424 */ /* 0x000fce00078e00ff */
[----:B--2---:R-:W-:Y:S05]  /*80c0*/  WARPSYNC.COLLECTIVE R15, `(.L_x_190) ;  /* 0x000000000f0c7348 */ /* 0x004fea0003c00000 */
[----:B------:R-:W-:Y:S02]  /*80d0*/  ELECT P6, UR62, PT ;  /* 0x00000000003e782f */ /* 0x000fe400038c0000 */
[----:B------:R-:W-:Y:S01]  /*80e0*/  MOV R14, UR62 ;  /* 0x0000003e000e7c02 */ /* 0x000fe20008000f00 */
[----:B--2---:R-:W-:Y:S10]  /*80f0*/  ENDCOLLECTIVE ;  /* 0x000000000000791b */ /* 0x004ff40003800000 */
.L_x_190:
[----:B------:R-:W-:Y:S05]  /*8100*/  BSYNC B1 ;  /* 0x0000000000017941 */ /* 0x000fea0003800000 */
.L_x_189:
[----:B------:R-:W-:Y:S05]  /*8110*/  BRA `(.L_x_191) ;  /* 0xffffffec00c07947 */ /* 0x000fea000383ffff */
.L_x_170:
[----:B0-----:R0:W1:Y:S02]  /*8120*/  SYNCS.PHASECHK.TRANS64.TRYWAIT P1, [R12+URZ+0x20], R3 ;  /* 0x000020030c0075a7 */ /* 0x001064000802017f */
[----:B-1----:R-:W-:Y:S05]  /*8130*/  @!P1 NANOSLEEP.SYNCS 0x989680 ;  /* 0x009896800000995d */ /* 0x002fea0003900000 */
[----:B------:R-:W1:Y:S02]  /*8140*/  @!P1 SYNCS.PHASECHK.TRANS64 P1, [R12+URZ+0x20], R3 ;  /* 0x000020030c0095a7 */ /* 0x000e64000802007f */
[----:B-1----:R-:W-:Y:S05]  /*8150*/  @!P1 BRA `(.L_x_170) ;  /* 0xfffffffc00f09947 */ /* 0x002fea000383ffff */
[----:B------:R-:W-:Y:S05]  /*8160*/  BRA `(.L_x_192) ;  /* 0xffffffec00fc7947 */ /* 0x000fea000383ffff */
.L_x_179:
[----:B------:R-:W-:Y:S01]  /*8170*/  BSSY B0, `(.L_x_193) ;  /* 0x0000006000007945 */ /* 0x000fe20003800000 */
[----:B------:R-:W-:-:S07]  /*8180*/  IMAD.MOV.U32 R15, RZ, RZ, -0x1 ;  /* 0xffffffffff0f7424 */ /* 0x000fce00078e00ff */
[----:B--2---:R-:W-:Y:S05]  /*8190*/  WARPSYNC.COLLECTIVE R15, `(.L_x_194) ;  /* 0x000000000f0c7348 */ /* 0x004fea0003c00000 */
[----:B------:R-:W-:Y:S02]  /*81a0*/  ELECT P6, UR62, PT ;  /* 0x00000000003e782f */ /* 0x000fe400038c0000 */
[----:B------:R-:W-:Y:S01]  /*81b0*/  MOV R14, UR62 ;  /* 0x0000003e000e7c02 */ /* 0x000fe20008000f00 */
[----:B--2---:R-:W-:Y:S10]  /*81c0*/  ENDCOLLECTIVE ;  /* 0x000000000000791b */ /* 0x004ff40003800000 */
.L_x_194:
[----:B------:R-:W-:Y:S05]  /*81d0*/  BSYNC B0 ;  /* 0x0000000000007941 */ /* 0x000fea0003800000 */
.L_x_193:
[----:B------:R-:W-:Y:S05]  /*81e0*/  BRA `(.L_x_195) ;  /* 0xfffffff800a07947 */ /* 0x000fea000383ffff */
.L_x_183:
[----:B0-----:R0:W1:Y:S02]  /*81f0*/  SYNCS.PHASECHK.TRANS64.TRYWAIT P0, [R7+URZ], R2 ;  /* 0x00000002070075a7 */ /* 0x001064000800017f */
[----:B-1----:R-:W-:Y:S05]  /*8200*/  @!P0 NANOSLEEP.SYNCS 0x989680 ;  /* 0x009896800000895d */ /* 0x002fea0003900000 */
[----:B------:R-:W1:Y:S02]  /*8210*/  @!P0 SYNCS.PHASECHK.TRANS64 P0, [R7+URZ], R2 ;  /* 0x00000002070085a7 */ /* 0x000e64000800007f */
[----:B-1----:R-:W-:Y:S05]  /*8220*/  @!P0 BRA `(.L_x_183) ;  /* 0xfffffffc00f08947 */ /* 0x002fea000383ffff */
[----:B------:R-:W-:Y:S05]  /*8230*/  BRA `(.L_x_196) ;  /* 0xfffffff800e47947 */ /* 0x000fea000383ffff */
.L_x_184:
[----:B0-----:R0:W1:Y:S02]  /*8240*/  SYNCS.PHASECHK.TRANS64.TRYWAIT P0, [R9+URZ], R4 ;  /* 0x00000004090075a7 */ /* 0x001064000800017f */
[----:B-1----:R-:W-:Y:S05]  /*8250*/  @!P0 NANOSLEEP.SYNCS 0x989680 ;  /* 0x009896800000895d */ /* 0x002fea0003900000 */
[----:B------:R-:W1:Y:S02]  /*8260*/  @!P0 SYNCS.PHASECHK.TRANS64 P0, [R9+URZ], R4 ;  /* 0x00000004090085a7 */ /* 0x000e64000800007f */
[----:B-1----:R-:W-:Y:S05]  /*8270*/  @!P0 BRA `(.L_x_184) ;  /* 0xfffffffc00f08947 */ /* 0x002fea000383ffff */
[----:B------:R-:W-:Y:S05]  /*8280*/  BRA `(.L_x_197) ;  /* 0xfffffff800f47947 */ /* 0x000fea000383ffff */
.L_x_185:
[----:B-1----:R1:W3:Y:S02]  /*8290*/  SYNCS.PHASECHK.TRANS64.TRYWAIT P0, [R6+URZ], R5 ;  /* 0x00000005060075a7 */ /* 0x0022e4000800017f */
[----:B---3--:R-:W-:Y:S05]  /*82a0*/  @!P0 NANOSLEEP.SYNCS 0x989680 ;  /* 0x009896800000895d */ /* 0x008fea0003900000 */
[----:B------:R-:W3:Y:S02]  /*82b0*/  @!P0 SYNCS.PHASECHK.TRANS64 P0, [R6+URZ], R5 ;  /* 0x00000005060085a7 */ /* 0x000ee4000800007f */
[----:B---3--:R-:W-:Y:S05]  /*82c0*/  @!P0 BRA `(.L_x_185) ;  /* 0xfffffffc00f08947 */ /* 0x008fea000383ffff */
[----:B------:R-:W-:Y:S05]  /*82d0*/  BRA `(.L_x_198) ;  /* 0xfffffff800fc7947 */ /* 0x000fea000383ffff */
.L_x_199:
[----:B------:R-:W-:-:S00]  /*82e0*/  BRA `(.L_x_199) ;  /* 0xfffffffc00fc7947 */ /* 0x000fc0000383ffff */
[----:B------:R-:W-:-:S00]  /*82f0*/  NOP ;  /* 0x0000000000007918 */ /* 0x000fc00000000000 */
        /* <DEDUP_REMOVED lines=8> */
.L_x_200:


//--------------------- .nv.global.init           --------------------------
	.section	.nv.global.init,"aw",@progbits
.nv.global.init:
	.type		$str$22,@object
	.size		$str$22,($str$23 - $str$22)
$str$22:
        /*0000*/ 	.byte	0x6b, 0x5f, 0x74, 0x69, 0x6c, 0x65, 0x5f, 0x63, 0x6f, 0x75, 0x6e, 0x74, 0x20, 0x3e, 0x3d, 0x20
        /*0010*/ 	.byte	0x31, 0x00
	.type		$str$23,@object
	.size		$str$23,(__unnamed_1 - $str$23)
$str$23:
        /*0012*/ 	.byte	0x2f, 0x74, 0x6d, 0x70, 0x2f, 0x63, 0x75, 0x74, 0x6c, 0x61, 0x73, 0x73, 0x5f, 0x73, 0x77, 0x65
        /*0022*/ 	.byte	0x65, 0x70, 0x5f, 0x73, 0x72, 0x63, 0x2f, 0x69, 0x6e, 0x63, 0x6c, 0x75, 0x64, 0x65, 0x2f, 0x63
        /*0032*/ 	.byte	0x75, 0x74, 0x6c, 0x61, 0x73, 0x73, 0x2f, 0x67, 0x65, 0x6d, 0x6d, 0x2f, 0x63, 0x6f, 0x6c, 0x6c
        /*0042*/ 	.byte	0x65, 0x63, 0x74, 0x69, 0x76, 0x65, 0x2f, 0x73, 0x6d, 0x39, 0x30, 0x5f, 0x6d, 0x6d, 0x61, 0x5f
        /*0052*/ 	.byte	0x74, 0x6d, 0x61, 0x5f, 0x67, 0x6d, 0x6d, 0x61, 0x5f, 0x73, 0x73, 0x5f, 0x77, 0x61, 0x72, 0x70
        /*0062*/ 	.byte	0x73, 0x70, 0x65, 0x63, 0x69, 0x61, 0x6c, 0x69, 0x7a, 0x65, 0x64, 0x2e, 0x68, 0x70, 0x70, 0x00
	.type		__unnamed_1,@object
	.size		__unnamed_1,(.L_0 - __unnamed_1)
__unnamed_1:
        /*0072*/ 	.byte	0x76, 0x6f, 0x69, 0x64, 0x20, 0x63, 0x75, 0x74, 0x6c, 0x61, 0x73, 0x73, 0x3a, 0x3a, 0x67, 0x65
        /* <DEDUP_REMOVED lines=177> */
        /*0b92*/ 	.byte	0x69, 0x74, 0x79, 0x5d, 0x00
.L_0:


//--------------------- .nv.shared._ZN7cutlass13device_kernelINS_4gemm6kernel13GemmUniversalIN4cute5tupleIJiiiiEEENS1_10collective13CollectiveMmaINS1_34MainloopSm90TmaGmmaWarpSpecializedILi4ENS5_IJNS4_1CILi1EEENSA_ILi2EEESB_EEENS1_32KernelTmaWarpSpecializedPingpongEEENS5_IJNSA_ILi64EEENSA_ILi128EEESG_EEENS_10tfloat32_tENS5_IJlSB_lEEESJ_SK_NS4_8TiledMMAINS4_8MMA_AtomIJNS4_4SM904GMMA30MMA_64x128x8_F32TF32TF32_SS_TNILNSO_7ScaleInE1ELSQ_1EEEEEENS4_6LayoutINS5_IJSB_SB_SB_EEENS5_IJNSA_ILi0EEESV_SV_EEEEENS5_IJNS4_10UnderscoreESY_SY_EEEEENS4_23SM90_TMA_LOAD_MULTICASTENS4_14ComposedLayoutINS4_7SwizzleILi3ELi4ELi3EEENS4_18smem_ptr_flag_bitsILi32EEENST_INS5_IJNSA_ILi8EEENSA_ILi32EEEEEENS5_IJS18_SB_EEEEEEEvNS4_8identityENS4_13SM90_TMA_LOADES1C_vS1D_EENS_8epilogue10collective6detail29Sm90TmaWarpSpecializedAdapterINS1H_15DefaultEpilogueISJ_SK_SK_NS1G_6thread17LinearCombinationISJ_Li1EffLNS1L_9ScaleType4KindE0ELNS_15FloatRoundStyleE2ESJ_EENS1_15EpilogueDefaultEEEEEvvEEEEvNT_6ParamsE --------------------------
	.section	.nv.shared._ZN7cutlass13device_kernelINS_4gemm6kernel13GemmUniversalIN4cute5tupleIJiiiiEEENS1_10collective13CollectiveMmaINS1_34MainloopSm90TmaGmmaWarpSpecializedILi4ENS5_IJNS4_1CILi1EEENSA_ILi2EEESB_EEENS1_32KernelTmaWarpSpecializedPingpongEEENS5_IJNSA_ILi64EEENSA_ILi128EEESG_EEENS_10tfloat32_tENS5_IJlSB_lEEESJ_SK_NS4_8TiledMMAINS4_8MMA_AtomIJNS4_4SM904GMMA30MMA_64x128x8_F32TF32TF32_SS_TNILNSO_7ScaleInE1ELSQ_1EEEEEENS4_6LayoutINS5_IJSB_SB_SB_EEENS5_IJNSA_ILi0EEESV_SV_EEEEENS5_IJNS4_10UnderscoreESY_SY_EEEEENS4_23SM90_TMA_LOAD_MULTICASTENS4_14ComposedLayoutINS4_7SwizzleILi3ELi4ELi3EEENS4_18smem_ptr_flag_bitsILi32EEENST_INS5_IJNSA_ILi8EEENSA_ILi32EEEEEENS5_IJS18_SB_EEEEEEEvNS4_8identityENS4_13SM90_TMA_LOADES1C_vS1D_EENS_8epilogue10collective6detail29Sm90TmaWarpSpecializedAdapterINS1H_15DefaultEpilogueISJ_SK_SK_NS1G_6thread17LinearCombinationISJ_Li1EffLNS1L_9ScaleType4KindE0ELNS_15FloatRoundStyleE2ESJ_EENS1_15EpilogueDefaultEEEEEvvEEEEvNT_6ParamsE,"aw",@nobits
	.sectionflags	@""
	.align	16
	.zero		1024


//--------------------- .nv.shared.reserved.0     --------------------------
	.section	.nv.shared.reserved.0,"aw",@nobits
	.weak		__nv_reservedSMEM_offset_0_alias
	.size		__nv_reservedSMEM_offset_0_alias, 0, 0
	.other		__nv_reservedSMEM_offset_0_alias,@"STO_CUDA_RESERVED_SHARED STV_DEFAULT"
__nv_reservedSMEM_offset_0_alias:
	.zero		0


//--------------------- .nv.global                --------------------------
	.section	.nv.global,"aw",@nobits
.nv.global:
	.type		_ZN39_INTERNAL_fc5fd558_4_k_cu_836184a8_58284cute1_E,@object
	.size		_ZN39_INTERNAL_fc5fd558_4_k_cu_836184a8_58284cute1_E,(_ZN39_INTERNAL_fc5fd558_4_k_cu_836184a8_58284cuda3std3__45__cpo6cbeginE - _ZN39_INTERNAL_fc5fd558_4_k_cu_836184a8_58284cute1_E)
_ZN39_INTERNAL_fc5fd558_4_k_cu_836184a8_58284cute1_E:
	.zero		1
	.type		_ZN39_INTERNAL_fc5fd558_4_k_cu_836184a8_58284cuda3std3__45__cpo6cbeginE,@object
	.size		_ZN39_INTERNAL_fc5fd558_4_k_cu_836184a8_58284cuda3std3__45__cpo6cbeginE,(_ZN39_INTERNAL_fc5fd558_4_k_cu_836184a8_58284cuda3std3__48in_placeE - _ZN39_INTERNAL_fc5fd558_4_k_cu_836184a8_58284cuda3std3__45__cpo6cbeginE)
_ZN39_INTERNAL_fc5fd558_4_k_cu_836184a8_58284cuda3std3__45__cpo6cbeginE:
	.zero		1
	.type		_ZN39_INTERNAL_fc5fd558_4_k_cu_836184a8_58284cuda3std3__48in_placeE,@object
	.size		_ZN39_INTERNAL_fc5fd558_4_k_cu_836184a8_58284cuda3std3__48in_placeE,(_ZN39_INTERNAL_fc5fd558_4_k_cu_836184a8_58284cuda3std6ranges3__45__cpo9iter_moveE - _ZN39_INTERNAL_fc5fd558_4_k_cu_836184a8_58284cuda3std3__48in_placeE)
_ZN39_INTERNAL_fc5fd558_4_k_cu_836184a8_58284cuda3std3__48in_placeE:
	.zero		1
	.type		_ZN39_INTERNAL_fc5fd558_4_k_cu_836184a8_58284cuda3std6ranges3__45__cpo9iter_moveE,@object
	.size		_ZN39_INTERNAL_fc5fd558_4_k_cu_836184a8_58284cuda3std6ranges3__45__cpo9iter_moveE,(_ZN39_INTERNAL_fc5fd558_4_k_cu_836184a8_58284cuda3std3__45__cpo5beginE - _ZN39_INTERNAL_fc5fd558_4_k_cu_836184a8_58284cuda3std6ranges3__45__cpo9iter_moveE)
_ZN39_INTERNAL_fc5fd558_4_k_cu_836184a8_58284cuda3std6ranges3__45__cpo9iter_moveE:
	.zero		1
	.type		_ZN39_INTERNAL_fc5fd558_4_k_cu_836184a8_58284cuda3std3__45__cpo5beginE,@object
	.size		_ZN39_INTERNAL_fc5fd558_4_k_cu_836184a8_58284cuda3std3__45__cpo5beginE,(_ZN39_INTERNAL_fc5fd558_4_k_cu_836184a8_58284cuda3std3__441_GLOBAL__N__fc5fd558_4_k_cu_836184a8_58286ignoreE - _ZN39_INTERNAL_fc5fd558_4_k_cu_836184a8_58284cuda3std3__45__cpo5beginE)
_ZN39_INTERNAL_fc5fd558_4_k_cu_836184a8_58284cuda3std3__45__cpo5beginE:
	.zero		1
	.type		_ZN39_INTERNAL_fc5fd558_4_k_cu_836184a8_58284cuda3std3__441_GLOBAL__N__fc5fd558_4_k_cu_836184a8_58286ignoreE,@object
	.size		_ZN39_INTERNAL_fc5fd558_4_k_cu_836184a8_58284cuda3std3__441_GLOBAL__N__fc5fd558_4_k_cu_836184a8_58286ignoreE,(_ZN39_INTERNAL_fc5fd558_4_k_cu_836184a8_58284cute7productE - _ZN39_INTERNAL_fc5fd558_4_k_cu_836184a8_58284cuda3std3__441_GLOBAL__N__fc5fd558_4_k_cu_836184a8_58286ignoreE)
_ZN39_INTERNAL_fc5fd558_4_k_cu_836184a8_58284cuda3std3__441_GLOBAL__N__fc5fd558_4_k_cu_836184a8_58286ignoreE:
	.zero		1
	.type		_ZN39_INTERNAL_fc5fd558_4_k_cu_836184a8_58284cute7productE,@object
	.size		_ZN39_INTERNAL_fc5fd558_4_k_cu_836184a8_58284cute7productE,(_ZN39_INTERNAL_fc5fd558_4_k_cu_836184a8_58284cuda3std3__45__cpo3endE - _ZN39_INTERNAL_fc5fd558_4_k_cu_836184a8_58284cute7productE)
_ZN39_INTERNAL_fc5fd558_4_k_cu_836184a8_58284cute7productE:
	.zero		1
	.type		_ZN39_INTERNAL_fc5fd558_4_k_cu_836184a8_58284cuda3std3__45__cpo3endE,@object
	.size		_ZN39_INTERNAL_fc5fd558_4_k_cu_836184a8_58284cuda3std3__45__cpo3endE,(_ZN39_INTERNAL_fc5fd558_4_k_cu_836184a8_58284cuda3std3__419piecewise_constructE - _ZN39_INTERNAL_fc5fd558_4_k_cu_836184a8_58284cuda3std3__45__cpo3endE)
_ZN39_INTERNAL_fc5fd558_4_k_cu_836184a8_58284cuda3std3__45__cpo3endE:
	.zero		1
	.type		_ZN39_INTERNAL_fc5fd558_4_k_cu_836184a8_58284cuda3std3__419piecewise_constructE,@object
	.size		_ZN39_INTERNAL_fc5fd558_4_k_cu_836184a8_58284cuda3std3__419piecewise_constructE,(_ZN39_INTERNAL_fc5fd558_4_k_cu_836184a8_58284cuda3std3__45__cpo4cendE - _ZN39_INTERNAL_fc5fd558_4_k_cu_836184a8_58284cuda3std3__419piecewise_constructE)
_ZN39_INTERNAL_fc5fd558_4_k_cu_836184a8_58284cuda3std3__419piecewise_constructE:
	.zero		1
	.type		_ZN39_INTERNAL_fc5fd558_4_k_cu_836184a8_58284cuda3std3__45__cpo4cendE,@object
	.size		_ZN39_INTERNAL_fc5fd558_4_k_cu_836184a8_58284cuda3std3__45__cpo4cendE,(_ZN39_INTERNAL_fc5fd558_4_k_cu_836184a8_58284cuda3std6ranges3__45__cpo4swapE - _ZN39_INTERNAL_fc5fd558_4_k_cu_836184a8_58284cuda3std3__45__cpo4cendE)
_ZN39_INTERNAL_fc5fd558_4_k_cu_836184a8_58284cuda3std3__45__cpo4cendE:
	.zero		1
	.type		_ZN39_INTERNAL_fc5fd558_4_k_cu_836184a8_58284cuda3std6ranges3__45__cpo4swapE,@object
	.size		_ZN39_INTERNAL_fc5fd558_4_k_cu_836184a8_58284cuda3std6ranges3__45__cpo4swapE,(.L_8 - _ZN39_INTERNAL_fc5fd558_4_k_cu_836184a8_58284cuda3std6ranges3__45__cpo4swapE)
_ZN39_INTERNAL_fc5fd558_4_k_cu_836184a8_58284cuda3std6ranges3__45__cpo4swapE:
	.zero		1
.L_8:


//--------------------- .nv.constant0._ZN7cutlass13device_kernelINS_4gemm6kernel13GemmUniversalIN4cute5tupleIJiiiiEEENS1_10collective13CollectiveMmaINS1_34MainloopSm90TmaGmmaWarpSpecializedILi4ENS5_IJNS4_1CILi1EEENSA_ILi2EEESB_EEENS1_32KernelTmaWarpSpecializedPingpongEEENS5_IJNSA_ILi64EEENSA_ILi128EEESG_EEENS_10tfloat32_tENS5_IJlSB_lEEESJ_SK_NS4_8TiledMMAINS4_8MMA_AtomIJNS4_4SM904GMMA30MMA_64x128x8_F32TF32TF32_SS_TNILNSO_7ScaleInE1ELSQ_1EEEEEENS4_6LayoutINS5_IJSB_SB_SB_EEENS5_IJNSA_ILi0EEESV_SV_EEEEENS5_IJNS4_10UnderscoreESY_SY_EEEEENS4_23SM90_TMA_LOAD_MULTICASTENS4_14ComposedLayoutINS4_7SwizzleILi3ELi4ELi3EEENS4_18smem_ptr_flag_bitsILi32EEENST_INS5_IJNSA_ILi8EEENSA_ILi32EEEEEENS5_IJS18_SB_EEEEEEEvNS4_8identityENS4_13SM90_TMA_LOADES1C_vS1D_EENS_8epilogue10collective6detail29Sm90TmaWarpSpecializedAdapterINS1H_15DefaultEpilogueISJ_SK_SK_NS1G_6thread17LinearCombinationISJ_Li1EffLNS1L_9ScaleType4KindE0ELNS_15FloatRoundStyleE2ESJ_EENS1_15EpilogueDefaultEEEEEvvEEEEvNT_6ParamsE --------------------------
	.section	.nv.constant0._ZN7cutlass13device_kernelINS_4gemm6kernel13GemmUniversalIN4cute5tupleIJiiiiEEENS1_10collective13CollectiveMmaINS1_34MainloopSm90TmaGmmaWarpSpecializedILi4ENS5_IJNS4_1CILi1EEENSA_ILi2EEESB_EEENS1_32KernelTmaWarpSpecializedPingpongEEENS5_IJNSA_ILi64EEENSA_ILi128EEESG_EEENS_10tfloat32_tENS5_IJlSB_lEEESJ_SK_NS4_8TiledMMAINS4_8MMA_AtomIJNS4_4SM904GMMA30MMA_64x128x8_F32TF32TF32_SS_TNILNSO_7ScaleInE1ELSQ_1EEEEEENS4_6LayoutINS5_IJSB_SB_SB_EEENS5_IJNSA_ILi0EEESV_SV_EEEEENS5_IJNS4_10UnderscoreESY_SY_EEEEENS4_23SM90_TMA_LOAD_MULTICASTENS4_14ComposedLayoutINS4_7SwizzleILi3ELi4ELi3EEENS4_18smem_ptr_flag_bitsILi32EEENST_INS5_IJNSA_ILi8EEENSA_ILi32EEEEEENS5_IJS18_SB_EEEEEEEvNS4_8identityENS4_13SM90_TMA_LOADES1C_vS1D_EENS_8epilogue10collective6detail29Sm90TmaWarpSpecializedAdapterINS1H_15DefaultEpilogueISJ_SK_SK_NS1G_6thread17LinearCombinationISJ_Li1EffLNS1L_9ScaleType4KindE0ELNS_15FloatRoundStyleE2ESJ_EENS1_15EpilogueDefaultEEEEEvvEEEEvNT_6ParamsE,"a",@progbits
	.sectionflags	@""
	.align	4
.nv.constant0._ZN7cutlass13device_kernelINS_4gemm6kernel13GemmUniversalIN4cute5tupleIJiiiiEEENS1_10collective13CollectiveMmaINS1_34MainloopSm90TmaGmmaWarpSpecializedILi4ENS5_IJNS4_1CILi1EEENSA_ILi2EEESB_EEENS1_32KernelTmaWarpSpecializedPingpongEEENS5_IJNSA_ILi64EEENSA_ILi128EEESG_EEENS_10tfloat32_tENS5_IJlSB_lEEESJ_SK_NS4_8TiledMMAINS4_8MMA_AtomIJNS4_4SM904GMMA30MMA_64x128x8_F32TF32TF32_SS_TNILNSO_7ScaleInE1ELSQ_1EEEEEENS4_6LayoutINS5_IJSB_SB_SB_EEENS5_IJNSA_ILi0EEESV_SV_EEEEENS5_IJNS4_10UnderscoreESY_SY_EEEEENS4_23SM90_TMA_LOAD_MULTICASTENS4_14ComposedLayoutINS4_7SwizzleILi3ELi4ELi3EEENS4_18smem_ptr_flag_bitsILi32EEENST_INS5_IJNSA_ILi8EEENSA_ILi32EEEEEENS5_IJS18_SB_EEEEEEEvNS4_8identityENS4_13SM90_TMA_LOADES1C_vS1D_EENS_8epilogue10collective6detail29Sm90TmaWarpSpecializedAdapterINS1H_15DefaultEpilogueISJ_SK_SK_NS1G_6thread17LinearCombinationISJ_Li1EffLNS1L_9ScaleType4KindE0ELNS_15FloatRoundStyleE2ESJ_EENS1_15EpilogueDefaultEEEEEvvEEEEvNT_6ParamsE:
	.zero		1664


//--------------------- SYMBOLS --------------------------

	.type		.nv.reservedSmem.offset0,@object
	.size		.nv.reservedSmem.offset0,0x4
	.type		__assertfail,@function
